def attn_fwd(
    Q,
    K,
    V,
    Out,
    Lse,
    sm_scale,
    stride_qz,
    stride_qh,
    stride_qm,
    stride_qk,
    stride_kz,
    stride_kh,
    stride_kn,
    stride_kk,
    stride_vz,
    stride_vh,
    stride_vn,
    stride_vk,
    stride_oz,
    stride_oh,
    stride_om,
    stride_ok,
    seqlen_q,
    seqlen_k,
    BLOCK_M: tl.constexpr,
    BLOCK_N: tl.constexpr,
    HEAD_DIM: tl.constexpr,
    CAUSAL: tl.constexpr,
):
    start_m = tl.program_id(0)
    off_hz = tl.program_id(1)
    q_off = off_hz * stride_qh
    k_off = off_hz * stride_kh
    v_off = off_hz * stride_vh
    offs_m = start_m * BLOCK_M + tl.arange(0, BLOCK_M)
    offs_d = tl.arange(0, HEAD_DIM)
    offs_n = tl.arange(0, BLOCK_N)
    q_ptrs = Q + q_off + offs_m[:, None] * stride_qm + offs_d[None, :] * stride_qk
    k_ptrs = K + k_off + offs_d[:, None] * stride_kk + offs_n[None, :] * stride_kn
    v_ptrs = V + v_off + offs_n[:, None] * stride_vn + offs_d[None, :] * stride_vk
    m_i = tl.full([BLOCK_M], float("-inf"), dtype=tl.float32)
    l_i = tl.zeros([BLOCK_M], dtype=tl.float32) + 1.0
    acc = tl.zeros([BLOCK_M, HEAD_DIM], dtype=tl.float32)
    q = tl.load(q_ptrs)
    acc, l_i, m_i = _attn_fwd_inner(
        acc,
        l_i,
        m_i,
        q,
        k_ptrs,
        v_ptrs,
        sm_scale,
        stride_kn,
        stride_vn,
        start_m,
        seqlen_k,
        BLOCK_M,
        BLOCK_N,
        HEAD_DIM,
        CAUSAL,
    )
    acc = acc / l_i[:, None]
    lse = m_i + tl.math.log2(l_i) / 1.4426950408889634
    o_ptrs = (
        Out
        + off_hz * stride_oh
        + offs_m[:, None] * stride_om
        + offs_d[None, :] * stride_ok
    )
    tl.store(o_ptrs, acc.to(Out.dtype.element_ty))
    tl.store(Lse + off_hz * seqlen_q + offs_m, lse)

# config = {"BLOCK_M": 128, "BLOCK_N": 16, "HEAD_DIM": 32, "arch": "sm_90", "causal": false, "dtype": "bf16", "num_stages": 2, "num_warps": 4}
# arch = sm_90


// ===== COMPILED SASS (sm_90a) =====

	.target	sm_90a

	.elftype	@"ET_EXEC"


//--------------------- .note.nv.tkinfo           --------------------------
	.section	.note.nv.tkinfo,"",@"SHT_NOTE"
	.sectionflags	@"SHF_NOTE_NV_TKINFO"
	.tkinfo
        /*0018*/ 	.word	0x00000002
        /*0030*/ 	.string	""
        /*0030*/ 	.string	"ptxas"
        /*0030*/ 	.string	"Cuda compilation tools, release 13.0, V13.0.88"
        /*0030*/ 	.string	"Build cuda_13.0.r13.0/compiler.36424714_0"
        /*0030*/ 	.string	"-v  -suppress-debug-info  -lineinfo  -arch sm_90a "



//--------------------- .note.nv.cuinfo           --------------------------
	.section	.note.nv.cuinfo,"",@"SHT_NOTE"
	.sectionflags	@"SHF_NOTE_NV_CUINFO"
        /*0018*/ 	.short	0x0002
        /*001a*/ 	.short	0x005a
        /*001c*/ 	.short	0x0082
	.zero		2


//--------------------- .nv.info                  --------------------------
	.section	.nv.info,"",@"SHT_CUDA_INFO"
	.align	4


	//----- nvinfo : EIATTR_REGCOUNT
	.align		4
        /*0000*/ 	.byte	0x04, 0x2f
        /*0002*/ 	.short	(.L_2 - .L_1)
	.align		4
.L_1:
        /*0004*/ 	.word	index@(attn_fwd)
        /*0008*/ 	.word	0x00000060


	//----- nvinfo : EIATTR_FRAME_SIZE
	.align		4
.L_2:
        /*000c*/ 	.byte	0x04, 0x11
        /*000e*/ 	.short	(.L_4 - .L_3)
	.align		4
.L_3:
        /*0010*/ 	.word	index@(attn_fwd)
        /*0014*/ 	.word	0x00000000


	//----- nvinfo : EIATTR_MIN_STACK_SIZE
	.align		4
.L_4:
        /*0018*/ 	.byte	0x04, 0x12
        /*001a*/ 	.short	(.L_6 - .L_5)
	.align		4
.L_5:
        /*001c*/ 	.word	index@(attn_fwd)
        /*0020*/ 	.word	0x00000000
.L_6:


//--------------------- .nv.compat                --------------------------
	.section	.nv.compat,"",@"SHT_CUDA_COMPAT_INFO"
	.align	4
        /*0000*/ 	.byte	0x02, 0x09, 0x01, 0x00, 0x02, 0x02, 0x04, 0x00, 0x02, 0x05, 0x05, 0x00, 0x03, 0x07, 0x01, 0x01
        /*0010*/ 	.byte	0x02, 0x03, 0x00, 0x00, 0x02, 0x06, 0x01, 0x00, 0x04, 0x0b, 0x08, 0x00, 0x00, 0x00, 0x00, 0x00
        /*0020*/ 	.byte	0x00, 0x00, 0x00, 0x00


//--------------------- .nv.info.attn_fwd         --------------------------
	.section	.nv.info.attn_fwd,"",@"SHT_CUDA_INFO"
	.sectionflags	@""
	.align	4


	//----- nvinfo : EIATTR_CUDA_API_VERSION
	.align		4
        /*0000*/ 	.byte	0x04, 0x37
        /*0002*/ 	.short	(.L_8 - .L_7)
.L_7:
        /*0004*/ 	.word	0x00000082


	//----- nvinfo : EIATTR_KPARAM_INFO
	.align		4
.L_8:
        /*0008*/ 	.byte	0x04, 0x17
        /*000a*/ 	.short	(.L_10 - .L_9)
.L_9:
        /*000c*/ 	.word	0x00000000
        /*0010*/ 	.short	0x0019
        /*0012*/ 	.short	0x0080
        /*0014*/ 	.byte	0x00, 0xf4, 0x21, 0x00


	//----- nvinfo : EIATTR_KPARAM_INFO
	.align		4
.L_10:
        /*0018*/ 	.byte	0x04, 0x17
        /*001a*/ 	.short	(.L_12 - .L_11)
.L_11:
        /*001c*/ 	.word	0x00000000
        /*0020*/ 	.short	0x0018
        /*0022*/ 	.short	0x0078
        /*0024*/ 	.byte	0x00, 0xf4, 0x21, 0x00


	//----- nvinfo : EIATTR_KPARAM_INFO
	.align		4
.L_12:
        /*0028*/ 	.byte	0x04, 0x17
        /*002a*/ 	.short	(.L_14 - .L_13)
.L_13:
        /*002c*/ 	.word	0x00000000
        /*0030*/ 	.short	0x0017
        /*0032*/ 	.short	0x0070
        /*0034*/ 	.byte	0x00, 0xf0, 0x11, 0x00


	//----- nvinfo : EIATTR_KPARAM_INFO
	.align		4
.L_14:
        /*0038*/ 	.byte	0x04, 0x17
        /*003a*/ 	.short	(.L_16 - .L_15)
.L_15:
        /*003c*/ 	.word	0x00000000
        /*0040*/ 	.short	0x0016
        /*0042*/ 	.short	0x006c
        /*0044*/ 	.byte	0x00, 0xf0, 0x11, 0x00


	//----- nvinfo : EIATTR_KPARAM_INFO
	.align		4
.L_16:
        /*0048*/ 	.byte	0x04, 0x17
        /*004a*/ 	.short	(.L_18 - .L_17)
.L_17:
        /*004c*/ 	.word	0x00000000
        /*0050*/ 	.short	0x0015
        /*0052*/ 	.short	0x0068
        /*0054*/ 	.byte	0x00, 0xf0, 0x11, 0x00


	//----- nvinfo : EIATTR_KPARAM_INFO
	.align		4
.L_18:
        /*0058*/ 	.byte	0x04, 0x17
        /*005a*/ 	.short	(.L_20 - .L_19)
.L_19:
        /*005c*/ 	.word	0x00000000
        /*0060*/ 	.short	0x0014
        /*0062*/ 	.short	0x0064
        /*0064*/ 	.byte	0x00, 0xf0, 0x11, 0x00


	//----- nvinfo : EIATTR_KPARAM_INFO
	.align		4
.L_20:
        /*0068*/ 	.byte	0x04, 0x17
        /*006a*/ 	.short	(.L_22 - .L_21)
.L_21:
        /*006c*/ 	.word	0x00000000
        /*0070*/ 	.short	0x0013
        /*0072*/ 	.short	0x0060
        /*0074*/ 	.byte	0x00, 0xf0, 0x11, 0x00


	//----- nvinfo : EIATTR_KPARAM_INFO
	.align		4
.L_22:
        /*0078*/ 	.byte	0x04, 0x17
        /*007a*/ 	.short	(.L_24 - .L_23)
.L_23:
        /*007c*/ 	.word	0x00000000
        /*0080*/ 	.short	0x0012
        /*0082*/ 	.short	0x005c
        /*0084*/ 	.byte	0x00, 0xf0, 0x11, 0x00


	//----- nvinfo : EIATTR_KPARAM_INFO
	.align		4
.L_24:
        /*0088*/ 	.byte	0x04, 0x17
        /*008a*/ 	.short	(.L_26 - .L_25)
.L_25:
        /*008c*/ 	.word	0x00000000
        /*0090*/ 	.short	0x0011
        /*0092*/ 	.short	0x0058
        /*0094*/ 	.byte	0x00, 0xf0, 0x11, 0x00


	//----- nvinfo : EIATTR_KPARAM_INFO
	.align		4
.L_26:
        /*0098*/ 	.byte	0x04, 0x17
        /*009a*/ 	.short	(.L_28 - .L_27)
.L_27:
        /*009c*/ 	.word	0x00000000
        /*00a0*/ 	.short	0x0010
        /*00a2*/ 	.short	0x0054
        /*00a4*/ 	.byte	0x00, 0xf0, 0x11, 0x00


	//----- nvinfo : EIATTR_KPARAM_INFO
	.align		4
.L_28:
        /*00a8*/ 	.byte	0x04, 0x17
        /*00aa*/ 	.short	(.L_30 - .L_29)
.L_29:
        /*00ac*/ 	.word	0x00000000
        /*00b0*/ 	.short	0x000f
        /*00b2*/ 	.short	0x0050
        /*00b4*/ 	.byte	0x00, 0xf0, 0x11, 0x00


	//----- nvinfo : EIATTR_KPARAM_INFO
	.align		4
.L_30:
        /*00b8*/ 	.byte	0x04, 0x17
        /*00ba*/ 	.short	(.L_32 - .L_31)
.L_31:
        /*00bc*/ 	.word	0x00000000
        /*00c0*/ 	.short	0x000e
        /*00c2*/ 	.short	0x004c
        /*00c4*/ 	.byte	0x00, 0xf0, 0x11, 0x00


	//----- nvinfo : EIATTR_KPARAM_INFO
	.align		4
.L_32:
        /*00c8*/ 	.byte	0x04, 0x17
        /*00ca*/ 	.short	(.L_34 - .L_33)
.L_33:
        /*00cc*/ 	.word	0x00000000
        /*00d0*/ 	.short	0x000d
        /*00d2*/ 	.short	0x0048
        /*00d4*/ 	.byte	0x00, 0xf0, 0x11, 0x00


	//----- nvinfo : EIATTR_KPARAM_INFO
	.align		4
.L_34:
        /*00d8*/ 	.byte	0x04, 0x17
        /*00da*/ 	.short	(.L_36 - .L_35)
.L_35:
        /*00dc*/ 	.word	0x00000000
        /*00e0*/ 	.short	0x000c
        /*00e2*/ 	.short	0x0044
        /*00e4*/ 	.byte	0x00, 0xf0, 0x11, 0x00


	//----- nvinfo : EIATTR_KPARAM_INFO
	.align		4
.L_36:
        /*00e8*/ 	.byte	0x04, 0x17
        /*00ea*/ 	.short	(.L_38 - .L_37)
.L_37:
        /*00ec*/ 	.word	0x00000000
        /*00f0*/ 	.short	0x000b
        /*00f2*/ 	.short	0x0040
        /*00f4*/ 	.byte	0x00, 0xf0, 0x11, 0x00


	//----- nvinfo : EIATTR_KPARAM_INFO
	.align		4
.L_38:
        /*00f8*/ 	.byte	0x04, 0x17
        /*00fa*/ 	.short	(.L_40 - .L_39)
.L_39:
        /*00fc*/ 	.word	0x00000000
        /*0100*/ 	.short	0x000a
        /*0102*/ 	.short	0x003c
        /*0104*/ 	.byte	0x00, 0xf0, 0x11, 0x00


	//----- nvinfo : EIATTR_KPARAM_INFO
	.align		4
.L_40:
        /*0108*/ 	.byte	0x04, 0x17
        /*010a*/ 	.short	(.L_42 - .L_41)
.L_41:
        /*010c*/ 	.word	0x00000000
        /*0110*/ 	.short	0x0009
        /*0112*/ 	.short	0x0038
        /*0114*/ 	.byte	0x00, 0xf0, 0x11, 0x00


	//----- nvinfo : EIATTR_KPARAM_INFO
	.align		4
.L_42:
        /*0118*/ 	.byte	0x04, 0x17
        /*011a*/ 	.short	(.L_44 - .L_43)
.L_43:
        /*011c*/ 	.word	0x00000000
        /*0120*/ 	.short	0x0008
        /*0122*/ 	.short	0x0034
        /*0124*/ 	.byte	0x00, 0xf0, 0x11, 0x00


	//----- nvinfo : EIATTR_KPARAM_INFO
	.align		4
.L_44:
        /*0128*/ 	.byte	0x04, 0x17
        /*012a*/ 	.short	(.L_46 - .L_45)
.L_45:
        /*012c*/ 	.word	0x00000000
        /*0130*/ 	.short	0x0007
        /*0132*/ 	.short	0x0030
        /*0134*/ 	.byte	0x00, 0xf0, 0x11, 0x00


	//----- nvinfo : EIATTR_KPARAM_INFO
	.align		4
.L_46:
        /*0138*/ 	.byte	0x04, 0x17
        /*013a*/ 	.short	(.L_48 - .L_47)
.L_47:
        /*013c*/ 	.word	0x00000000
        /*0140*/ 	.short	0x0006
        /*0142*/ 	.short	0x002c
        /*0144*/ 	.byte	0x00, 0xf0, 0x11, 0x00


	//----- nvinfo : EIATTR_KPARAM_INFO
	.align		4
.L_48:
        /*0148*/ 	.byte	0x04, 0x17
        /*014a*/ 	.short	(.L_50 - .L_49)
.L_49:
        /*014c*/ 	.word	0x00000000
        /*0150*/ 	.short	0x0005
        /*0152*/ 	.short	0x0028
        /*0154*/ 	.byte	0x00, 0xf0, 0x11, 0x00


	//----- nvinfo : EIATTR_KPARAM_INFO
	.align		4
.L_50:
        /*0158*/ 	.byte	0x04, 0x17
        /*015a*/ 	.short	(.L_52 - .L_51)
.L_51:
        /*015c*/ 	.word	0x00000000
        /*0160*/ 	.short	0x0004
        /*0162*/ 	.short	0x0020
        /*0164*/ 	.byte	0x00, 0xf4, 0x21, 0x00


	//----- nvinfo : EIATTR_KPARAM_INFO
	.align		4
.L_52:
        /*0168*/ 	.byte	0x04, 0x17
        /*016a*/ 	.short	(.L_54 - .L_53)
.L_53:
        /*016c*/ 	.word	0x00000000
        /*0170*/ 	.short	0x0003
        /*0172*/ 	.short	0x0018
        /*0174*/ 	.byte	0x00, 0xf4, 0x21, 0x00


	//----- nvinfo : EIATTR_KPARAM_INFO
	.align		4
.L_54:
        /*0178*/ 	.byte	0x04, 0x17
        /*017a*/ 	.short	(.L_56 - .L_55)
.L_55:
        /*017c*/ 	.word	0x00000000
        /*0180*/ 	.short	0x0002
        /*0182*/ 	.short	0x0010
        /*0184*/ 	.byte	0x00, 0xf4, 0x21, 0x00


	//----- nvinfo : EIATTR_KPARAM_INFO
	.align		4
.L_56:
        /*0188*/ 	.byte	0x04, 0x17
        /*018a*/ 	.short	(.L_58 - .L_57)
.L_57:
        /*018c*/ 	.word	0x00000000
        /*0190*/ 	.short	0x0001
        /*0192*/ 	.short	0x0008
        /*0194*/ 	.byte	0x00, 0xf4, 0x21, 0x00


	//----- nvinfo : EIATTR_KPARAM_INFO
	.align		4
.L_58:
        /*0198*/ 	.byte	0x04, 0x17
        /*019a*/ 	.short	(.L_60 - .L_59)
.L_59:
        /*019c*/ 	.word	0x00000000
        /*01a0*/ 	.short	0x0000
        /*01a2*/ 	.short	0x0000
        /*01a4*/ 	.byte	0x00, 0xf4, 0x21, 0x00


	//----- nvinfo : EIATTR_SPARSE_MMA_MASK
	.align		4
.L_60:
        /*01a8*/ 	.byte	0x03, 0x50
        /*01aa*/ 	.short	0x0000


	//----- nvinfo : EIATTR_MAXREG_COUNT
	.align		4
        /*01ac*/ 	.byte	0x03, 0x1b
        /*01ae*/ 	.short	0x00ff


	//----- nvinfo : EIATTR_NUM_BARRIERS
	.align		4
        /*01b0*/ 	.byte	0x02, 0x4c
        /*01b2*/ 	.byte	0x01
	.zero		1


	//----- nvinfo : EIATTR_MERCURY_ISA_VERSION
	.align		4
        /*01b4*/ 	.byte	0x03, 0x5f
        /*01b6*/ 	.short	0x0101


	//----- nvinfo : EIATTR_COOP_GROUP_MASK_REGIDS
	.align		4
        /*01b8*/ 	.byte	0x04, 0x29
        /*01ba*/ 	.short	(.L_62 - .L_61)


	//   ....[0]....
.L_61:
        /*01bc*/ 	.word	0xffffffff


	//   ....[1]....
        /*01c0*/ 	.word	0xffffffff


	//   ....[2]....
        /*01c4*/ 	.word	0xffffffff


	//   ....[3]....
        /*01c8*/ 	.word	0xffffffff


	//   ....[4]....
        /*01cc*/ 	.word	0xffffffff


	//   ....[5]....
        /*01d0*/ 	.word	0xffffffff


	//   ....[6]....
        /*01d4*/ 	.word	0xffffffff


	//   ....[7]....
        /*01d8*/ 	.word	0xffffffff


	//   ....[8]....
        /*01dc*/ 	.word	0xffffffff


	//   ....[9]....
        /*01e0*/ 	.word	0xffffffff


	//   ....[10]....
        /*01e4*/ 	.word	0xffffffff


	//   ....[11]....
        /*01e8*/ 	.word	0xffffffff


	//   ....[12]....
        /*01ec*/ 	.word	0xffffffff


	//   ....[13]....
        /*01f0*/ 	.word	0xffffffff


	//   ....[14]....
        /*01f4*/ 	.word	0xffffffff


	//   ....[15]....
        /*01f8*/ 	.word	0xffffffff


	//----- nvinfo : EIATTR_COOP_GROUP_INSTR_OFFSETS
	.align		4
.L_62:
        /*01fc*/ 	.byte	0x04, 0x28
        /*01fe*/ 	.short	(.L_64 - .L_63)


	//   ....[0]....
.L_63:
        /*0200*/ 	.word	0x000017c0


	//   ....[1]....
        /*0204*/ 	.word	0x00001860


	//   ....[2]....
        /*0208*/ 	.word	0x00001890


	//   ....[3]....
        /*020c*/ 	.word	0x000018e0


	//   ....[4]....
        /*0210*/ 	.word	0x00001980


	//   ....[5]....
        /*0214*/ 	.word	0x00001aa0


	//   ....[6]....
        /*0218*/ 	.word	0x00001b40


	//   ....[7]....
        /*021c*/ 	.word	0x00001c20


	//   ....[8]....
        /*0220*/ 	.word	0x00001e00


	//   ....[9]....
        /*0224*/ 	.word	0x00001ff0


	//   ....[10]....
        /*0228*/ 	.word	0x000021f0


	//   ....[11]....
        /*022c*/ 	.word	0x00002200


	//   ....[12]....
        /*0230*/ 	.word	0x00002210


	//   ....[13]....
        /*0234*/ 	.word	0x00002270


	//   ....[14]....
        /*0238*/ 	.word	0x00002290


	//   ....[15]....
        /*023c*/ 	.word	0x000022c0


	//----- nvinfo : EIATTR_EXIT_INSTR_OFFSETS
	.align		4
.L_64:
        /*0240*/ 	.byte	0x04, 0x1c
        /*0242*/ 	.short	(.L_66 - .L_65)


	//   ....[0]....
.L_65:
        /*0244*/ 	.word	0x000042d0


	//----- nvinfo : EIATTR_REQNTID
	.align		4
.L_66:
        /*0248*/ 	.byte	0x04, 0x10
        /*024a*/ 	.short	(.L_68 - .L_67)
.L_67:
        /*024c*/ 	.word	0x00000080
        /*0250*/ 	.word	0x00000001
        /*0254*/ 	.word	0x00000001


	//----- nvinfo : EIATTR_CBANK_PARAM_SIZE
	.align		4
.L_68:
        /*0258*/ 	.byte	0x03, 0x19
        /*025a*/ 	.short	0x0088


	//----- nvinfo : EIATTR_PARAM_CBANK
	.align		4
        /*025c*/ 	.byte	0x04, 0x0a
        /*025e*/ 	.short	(.L_70 - .L_69)
	.align		4
.L_69:
        /*0260*/ 	.word	index@(.nv.constant0.attn_fwd)
        /*0264*/ 	.short	0x0210
        /*0266*/ 	.short	0x0088


	//----- nvinfo : EIATTR_SW_WAR
	.align		4
.L_70:
        /*0268*/ 	.byte	0x04, 0x36
        /*026a*/ 	.short	(.L_72 - .L_71)
.L_71:
        /*026c*/ 	.word	0x00000008
.L_72:


//--------------------- .nv.callgraph             --------------------------
	.section	.nv.callgraph,"",@"SHT_CUDA_CALLGRAPH"
	.align	4
	.sectionentsize	8
	.align		4
        /*0000*/ 	.word	0x00000000
	.align		4
        /*0004*/ 	.word	0xffffffff
	.align		4
        /*0008*/ 	.word	0x00000000
	.align		4
        /*000c*/ 	.word	0xfffffffe
	.align		4
        /*0010*/ 	.word	0x00000000
	.align		4
        /*0014*/ 	.word	0xfffffffd
	.align		4
        /*0018*/ 	.word	0x00000000
	.align		4
        /*001c*/ 	.word	0xfffffffc


//--------------------- .nv.constant4             --------------------------
	.section	.nv.constant4,"a",@progbits
	.align	8
	.align		8
.nv.constant4:
        /*0000*/ 	.dword	_$_str


//--------------------- .text.attn_fwd            --------------------------
	.section	.text.attn_fwd,"ax",@progbits
	.align	128
        .global         attn_fwd
        .type           attn_fwd,@function
        .size           attn_fwd,(.L_x_3 - attn_fwd)
        .other          attn_fwd,@"STO_CUDA_ENTRY STV_DEFAULT"
attn_fwd:
.text.attn_fwd:
[----:B------:R-:W-:Y:S01]  /*0000*/  LDC R1, c[0x0][0x28] ;  /* 0x00000a00ff017b82 */ /* 0x000fe20000000800 */
[----:B------:R-:W0:Y:S07]  /*0010*/  S2R R73, SR_TID.X ;  /* 0x0000000000497919 */ /* 0x000e2e0000002100 */
[----:B------:R-:W1:Y:S01]  /*0020*/  S2UR UR5, SR_CTAID.Y ;  /* 0x00000000000579c3 */ /* 0x000e620000002600 */
[----:B------:R-:W-:Y:S01]  /*0030*/  ULDC.64 UR6, c[0x0][0x240] ;  /* 0x0000900000067ab9 */ /* 0x000fe20000000a00 */
[----:B------:R-:W-:Y:S01]  /*0040*/  ULDC.64 UR18, c[0x0][0x208] ;  /* 0x0000820000127ab9 */ /* 0x000fe20000000a00 */
[----:B------:R-:W2:Y:S05]  /*0050*/  S2R R3, SR_CTAID.X ;  /* 0x0000000000037919 */ /* 0x000eaa0000002500 */
[----:B------:R-:W3:Y:S08]  /*0060*/  LDC R37, c[0x0][0x248] ;  /* 0x00009200ff257b82 */ /* 0x000ef00000000800 */
[----:B------:R-:W4:Y:S01]  /*0070*/  LDC.64 R4, c[0x0][0x210] ;  /* 0x00008400ff047b82 */ /* 0x000f220000000a00 */
[----:B-1----:R-:W-:-:S04]  /*0080*/  UIMAD UR6, UR5, UR6, URZ ;  /* 0x00000006050672a4 */ /* 0x002fc8000f8e023f */
[----:B------:R-:W-:Y:S01]  /*0090*/  USHF.L.U32 UR4, UR6, 0x1, URZ ;  /* 0x0000000106047899 */ /* 0x000fe2000800063f */
[----:B0-----:R-:W-:Y:S01]  /*00a0*/  LOP3.LUT R72, R73, 0x7f, RZ, 0xc0, !PT ;  /* 0x0000007f49487812 */ /* 0x001fe200078ec0ff */
[----:B---3--:R-:W-:-:S03]  /*00b0*/  IMAD R7, R37, 0x6, RZ ;  /* 0x0000000625077824 */ /* 0x008fc600078e02ff */
[----:B--2---:R-:W-:Y:S01]  /*00c0*/  LEA R72, R3, R72, 0x7 ;  /* 0x0000004803487211 */ /* 0x004fe200078e38ff */
[C---:B------:R-:W-:Y:S02]  /*00d0*/  IMAD R31, R37.reuse, 0xc, RZ ;  /* 0x0000000c251f7824 */ /* 0x040fe400078e02ff */
[C---:B------:R-:W-:Y:S02]  /*00e0*/  IMAD R55, R37.reuse, 0x26, RZ ;  /* 0x0000002625377824 */ /* 0x040fe400078e02ff */
[----:B------:R-:W-:Y:S01]  /*00f0*/  IMAD R0, R72, UR7, RZ ;  /* 0x0000000748007c24 */ /* 0x000fe2000f8e02ff */
[----:B------:R-:W-:Y:S01]  /*0100*/  UIMAD.WIDE UR6, UR6, 0x2, URZ ;  /* 0x00000002060678a5 */ /* 0x000fe2000f8e023f */
[----:B------:R-:W-:-:S03]  /*0110*/  IMAD R3, R37, 0x3, RZ ;  /* 0x0000000325037824 */ /* 0x000fc600078e02ff */
[C---:B------:R-:W-:Y:S01]  /*0120*/  SHF.L.U32 R57, R0.reuse, 0x1, RZ ;  /* 0x0000000100397819 */ /* 0x040fe200000006ff */
[----:B------:R-:W-:-:S03]  /*0130*/  IMAD.HI R0, R0, 0x2, RZ ;  /* 0x0000000200007827 */ /* 0x000fc600078e02ff */
[----:B----4-:R-:W-:Y:S01]  /*0140*/  IADD3 R56, P0, P1, R57, UR4, R4 ;  /* 0x0000000439387c10 */ /* 0x010fe2000f91e004 */
[C---:B------:R-:W-:Y:S02]  /*0150*/  IMAD R39, R37.reuse, 0x22, RZ ;  /* 0x0000002225277824 */ /* 0x040fe400078e02ff */
[----:B------:R-:W-:Y:S01]  /*0160*/  IMAD R83, R37, 0x18, RZ ;  /* 0x0000001825537824 */ /* 0x000fe200078e02ff */
[----:B------:R-:W-:Y:S02]  /*0170*/  IADD3.X R57, R0, UR7, R5, P0, P1 ;  /* 0x0000000700397c10 */ /* 0x000fe400087e2405 */
[-C--:B------:R-:W-:Y:S02]  /*0180*/  IADD3 R54, P4, R7, R56.reuse, RZ ;  /* 0x0000003807367210 */ /* 0x080fe40007f9e0ff */
[-C--:B------:R-:W-:Y:S01]  /*0190*/  IADD3 R38, P5, R31, R56.reuse, RZ ;  /* 0x000000381f267210 */ /* 0x080fe20007fbe0ff */
[----:B------:R-:W-:Y:S01]  /*01a0*/  IMAD R51, R37, 0x24, RZ ;  /* 0x0000002425337824 */ /* 0x000fe200078e02ff */
[-C--:B------:R-:W-:Y:S01]  /*01b0*/  IADD3 R40, P3, R55, R56.reuse, RZ ;  /* 0x0000003837287210 */ /* 0x080fe20007f7e0ff */
[----:B------:R-:W-:Y:S01]  /*01c0*/  IMAD.SHL.U32 R35, R37, 0x10, RZ ;  /* 0x0000001025237824 */ /* 0x000fe200078e00ff */
[-C--:B------:R-:W-:Y:S01]  /*01d0*/  IADD3 R28, P1, R39, R56.reuse, RZ ;  /* 0x00000038271c7210 */ /* 0x080fe20007f3e0ff */
[----:B------:R-:W-:Y:S01]  /*01e0*/  IMAD R91, R37, 0x30, RZ ;  /* 0x00000030255b7824 */ /* 0x000fe200078e02ff */
[-C--:B------:R-:W-:Y:S01]  /*01f0*/  LEA.HI.X.SX32 R55, R3, R57.reuse, 0x1, P4 ;  /* 0x0000003903377211 */ /* 0x080fe200020f0eff */
[----:B------:R-:W-:Y:S01]  /*0200*/  IMAD R43, R37, 0xa, RZ ;  /* 0x0000000a252b7824 */ /* 0x000fe200078e02ff */
[-C--:B------:R-:W-:Y:S01]  /*0210*/  IADD3 R50, P4, R83, R56.reuse, RZ ;  /* 0x0000003853327210 */ /* 0x080fe20007f9e0ff */
[----:B------:R-:W-:Y:S01]  /*0220*/  IMAD R81, R37, 0xe, RZ ;  /* 0x0000000e25517824 */ /* 0x000fe200078e02ff */
[-C--:B------:R-:W-:Y:S01]  /*0230*/  LEA.HI.X.SX32 R39, R7, R57.reuse, 0x1, P5 ;  /* 0x0000003907277211 */ /* 0x080fe200028f0eff */
[----:B------:R0:W2:Y:S01]  /*0240*/  LDG.E.U16 R0, desc[UR18][R56.64] ;  /* 0x0000001238007981 */ /* 0x0000a2000c1e1500 */
[C---:B------:R-:W-:Y:S01]  /*0250*/  SHF.L.U32 R5, R37.reuse, 0x1, RZ ;  /* 0x0000000125057819 */ /* 0x040fe200000006ff */
[C---:B------:R-:W-:Y:S01]  /*0260*/  IMAD R23, R37.reuse, 0x5, RZ ;  /* 0x0000000525177824 */ /* 0x040fe200078e02ff */
[CC--:B------:R-:W-:Y:S01]  /*0270*/  LEA R30, P5, R37.reuse, R56.reuse, 0x5 ;  /* 0x00000038251e7211 */ /* 0x0c0fe200078a28ff */
[----:B------:R-:W-:Y:S01]  /*0280*/  IMAD R25, R37, 0x7, RZ ;  /* 0x0000000725197824 */ /* 0x000fe200078e02ff */
[-C--:B------:R-:W-:Y:S01]  /*0290*/  IADD3 R14, P0, R51, R56.reuse, RZ ;  /* 0x00000038330e7210 */ /* 0x080fe20007f1e0ff */
[C---:B------:R-:W-:Y:S01]  /*02a0*/  IMAD R15, R37.reuse, 0x12, RZ ;  /* 0x00000012250f7824 */ /* 0x040fe200078e02ff */
[C---:B------:R-:W-:Y:S01]  /*02b0*/  SHF.L.U32 R19, R37.reuse, 0x3, RZ ;  /* 0x0000000325137819 */ /* 0x040fe200000006ff */
[C---:B------:R-:W-:Y:S01]  /*02c0*/  IMAD R17, R37.reuse, 0x14, RZ ;  /* 0x0000001425117824 */ /* 0x040fe200078e02ff */
[CC--:B------:R-:W-:Y:S01]  /*02d0*/  LEA R6, P2, R37.reuse, R56.reuse, 0x4 ;  /* 0x0000003825067211 */ /* 0x0c0fe200078420ff */
[----:B------:R-:W-:Y:S01]  /*02e0*/  IMAD R9, R37, 0x16, RZ ;  /* 0x0000001625097824 */ /* 0x000fe200078e02ff */
[-C--:B------:R-:W-:Y:S01]  /*02f0*/  LEA.HI.X.SX32 R51, R31, R57.reuse, 0x1, P4 ;  /* 0x000000391f337211 */ /* 0x080fe200020f0eff */
[----:B------:R-:W-:Y:S01]  /*0300*/  IMAD R33, R37, 0x9, RZ ;  /* 0x0000000925217824 */ /* 0x000fe200078e02ff */
[-C--:B------:R-:W-:Y:S01]  /*0310*/  IADD3 R18, P6, R91, R56.reuse, RZ ;  /* 0x000000385b127210 */ /* 0x080fe20007fde0ff */
[----:B------:R-:W-:Y:S01]  /*0320*/  IMAD R47, R37, 0xb, RZ ;  /* 0x0000000b252f7824 */ /* 0x000fe200078e02ff */
[-C--:B------:R-:W-:Y:S01]  /*0330*/  IADD3 R2, P4, R5, R56.reuse, RZ ;  /* 0x0000003805027210 */ /* 0x080fe20007f9e0ff */
[----:B------:R-:W-:Y:S01]  /*0340*/  IMAD R45, R37, 0x1a, RZ ;  /* 0x0000001a252d7824 */ /* 0x000fe200078e02ff */
[-C--:B------:R-:W-:Y:S01]  /*0350*/  LEA.HI.X.SX32 R31, R35, R57.reuse, 0x1, P5 ;  /* 0x00000039231f7211 */ /* 0x080fe200028f0eff */
[C---:B------:R-:W-:Y:S01]  /*0360*/  IMAD R59, R37.reuse, 0x1c, RZ ;  /* 0x0000001c253b7824 */ /* 0x040fe200078e02ff */
[CC--:B------:R-:W-:Y:S01]  /*0370*/  LEA R4, P5, R37.reuse, R56.reuse, 0x2 ;  /* 0x0000003825047211 */ /* 0x0c0fe200078a10ff */
[----:B------:R-:W-:Y:S01]  /*0380*/  IMAD R63, R37, 0x1e, RZ ;  /* 0x0000001e253f7824 */ /* 0x000fe200078e02ff */
[-C--:B------:R-:W-:Y:S01]  /*0390*/  LEA.HI.X.SX32 R7, R19, R57.reuse, 0x1, P2 ;  /* 0x0000003913077211 */ /* 0x080fe200010f0eff */
[----:B------:R-:W-:Y:S01]  /*03a0*/  IMAD R49, R37, 0xd, RZ ;  /* 0x0000000d25317824 */ /* 0x000fe200078e02ff */
[-C--:B------:R-:W-:Y:S01]  /*03b0*/  LEA.HI.X.SX32 R19, R83, R57.reuse, 0x1, P6 ;  /* 0x0000003953137211 */ /* 0x080fe200030f0eff */
[C---:B------:R-:W-:Y:S01]  /*03c0*/  IMAD R21, R37.reuse, 0xf, RZ ;  /* 0x0000000f25157824 */ /* 0x040fe200078e02ff */
[CC--:B------:R-:W-:Y:S01]  /*03d0*/  LEA.HI.X.SX32 R3, R37.reuse, R57.reuse, 0x1, P4 ;  /* 0x0000003925037211 */ /* 0x0c0fe200020f0eff */
[C---:B------:R-:W-:Y:S01]  /*03e0*/  IMAD R85, R37.reuse, 0x28, RZ ;  /* 0x0000002825557824 */ /* 0x040fe200078e02ff */
[C---:B------:R-:W-:Y:S01]  /*03f0*/  SHF.L.U32 R11, R37.reuse, 0x2, RZ ;  /* 0x00000002250b7819 */ /* 0x040fe200000006ff */
[C---:B------:R-:W-:Y:S01]  /*0400*/  IMAD R87, R37.reuse, 0x2a, RZ ;  /* 0x0000002a25577824 */ /* 0x040fe200078e02ff */
[CC--:B------:R-:W-:Y:S01]  /*0410*/  LEA R34, P6, R37.reuse, R56.reuse, 0x3 ;  /* 0x0000003825227211 */ /* 0x0c0fe200078c18ff */
[----:B------:R-:W-:Y:S01]  /*0420*/  IMAD R89, R37, 0x2c, RZ ;  /* 0x0000002c25597824 */ /* 0x000fe200078e02ff */
[-C--:B------:R-:W-:Y:S01]  /*0430*/  IADD3 R22, P4, R43, R56.reuse, RZ ;  /* 0x000000382b167210 */ /* 0x080fe20007f9e0ff */
[----:B------:R-:W-:Y:S01]  /*0440*/  IMAD R79, R37, 0x2e, RZ ;  /* 0x0000002e254f7824 */ /* 0x000fe200078e02ff */
[-C--:B------:R-:W-:Y:S01]  /*0450*/  LEA.HI.X.SX32 R5, R5, R57.reuse, 0x1, P5 ;  /* 0x0000003905057211 */ /* 0x080fe200028f0eff */
[----:B------:R-:W-:Y:S01]  /*0460*/  IMAD R29, R37, 0x11, RZ ;  /* 0x00000011251d7824 */ /* 0x000fe200078e02ff */
[-C--:B------:R-:W-:Y:S01]  /*0470*/  IADD3 R24, P5, R81, R56.reuse, RZ ;  /* 0x0000003851187210 */ /* 0x080fe20007fbe0ff */
[----:B------:R-:W-:Y:S01]  /*0480*/  IMAD R41, R37, 0x13, RZ ;  /* 0x0000001325297824 */ /* 0x000fe200078e02ff */
[-C--:B------:R-:W-:Y:S01]  /*0490*/  LEA.HI.X.SX32 R35, R11, R57.reuse, 0x1, P6 ;  /* 0x000000390b237211 */ /* 0x080fe200030f0eff */
        /* <DEDUP_REMOVED lines=19> */
[----:B------:R-:W-:Y:S01]  /*05d0*/  LEA.HI.X.SX32 R47, R47, R57, 0x1, P5 ;  /* 0x000000392f2f7211 */ /* 0x000fe200028f0eff */
[----:B------:R-:W3:Y:S01]  /*05e0*/  LDG.E.U16 R6, desc[UR18][R6.64] ;  /* 0x0000001206067981 */ /* 0x000ee2000c1e1500 */
[----:B------:R-:W-:-:S02]  /*05f0*/  IADD3 R20, P5, R63, R56, RZ ;  /* 0x000000383f147210 */ /* 0x000fc40007fbe0ff */
[-C--:B------:R-:W-:Y:S01]  /*0600*/  LEA.HI.X.SX32 R49, R49, R57.reuse, 0x1, P6 ;  /* 0x0000003931317211 */ /* 0x080fe200030f0eff */
[----:B------:R-:W4:Y:S01]  /*0610*/  LDG.E.U16 R30, desc[UR18][R30.64] ;  /* 0x000000121e1e7981 */ /* 0x000f22000c1e1500 */
[-C--:B------:R-:W-:Y:S02]  /*0620*/  LEA.HI.X.SX32 R33, R81, R57.reuse, 0x1, P4 ;  /* 0x0000003951217211 */ /* 0x080fe400020f0eff */
[-C--:B------:R-:W-:Y:S01]  /*0630*/  IADD3 R16, P2, R85, R56.reuse, RZ ;  /* 0x0000003855107210 */ /* 0x080fe20007f5e0ff */
[----:B------:R-:W5:Y:S01]  /*0640*/  LDG.E.U16 R18, desc[UR18][R18.64] ;  /* 0x0000001212127981 */ /* 0x000f62000c1e1500 */
[-C--:B------:R-:W-:Y:S02]  /*0650*/  IADD3 R26, P6, R87, R56.reuse, RZ ;  /* 0x00000038571a7210 */ /* 0x080fe40007fde0ff */
[----:B------:R-:W-:Y:S01]  /*0660*/  IADD3 R8, P4, R89, R56, RZ ;  /* 0x0000003859087210 */ /* 0x000fe20007f9e0ff */
[----:B------:R1:W5:Y:S01]  /*0670*/  LDG.E.U16 R2, desc[UR18][R2.64] ;  /* 0x0000001202027981 */ /* 0x000362000c1e1500 */
[----:B------:R-:W-:-:S02]  /*0680*/  LEA.HI.X.SX32 R21, R21, R57, 0x1, P5 ;  /* 0x0000003915157211 */ /* 0x000fc400028f0eff */
[-C--:B------:R-:W-:Y:S01]  /*0690*/  IADD3 R12, P5, R79, R56.reuse, RZ ;  /* 0x000000384f0c7210 */ /* 0x080fe20007fbe0ff */
[----:B------:R-:W5:Y:S01]  /*06a0*/  LDG.E.U16 R10, desc[UR18][R10.64] ;  /* 0x000000120a0a7981 */ /* 0x000f62000c1e1500 */
[-C--:B------:R-:W-:Y:S02]  /*06b0*/  LEA.HI.X.SX32 R29, R29, R57.reuse, 0x1, P1 ;  /* 0x000000391d1d7211 */ /* 0x080fe400008f0eff */
[----:B------:R-:W-:Y:S01]  /*06c0*/  IADD3 R52, P1, R77, R56, RZ ;  /* 0x000000384d347210 */ /* 0x000fe20007f3e0ff */
[----:B------:R1:W5:Y:S01]  /*06d0*/  LDG.E.U16 R4, desc[UR18][R4.64] ;  /* 0x0000001204047981 */ /* 0x000362000c1e1500 */
[-C--:B------:R-:W-:Y:S02]  /*06e0*/  LEA.HI.X.SX32 R15, R15, R57.reuse, 0x1, P0 ;  /* 0x000000390f0f7211 */ /* 0x080fe400000f0eff */
[-C--:B------:R-:W-:Y:S01]  /*06f0*/  LEA.HI.X.SX32 R41, R41, R57.reuse, 0x1, P3 ;  /* 0x0000003929297211 */ /* 0x080fe200018f0eff */
[----:B------:R-:W5:Y:S01]  /*0700*/  LDG.E.U16 R28, desc[UR18][R28.64] ;  /* 0x000000121c1c7981 */ /* 0x000f62000c1e1500 */
[----:B------:R-:W-:-:S02]  /*0710*/  LEA.HI.X.SX32 R17, R17, R57, 0x1, P2 ;  /* 0x0000003911117211 */ /* 0x000fc400010f0eff */
[-C--:B------:R-:W-:Y:S01]  /*0720*/  LEA.HI.X.SX32 R27, R27, R57.reuse, 0x1, P6 ;  /* 0x000000391b1b7211 */ /* 0x080fe200030f0eff */
[----:B------:R-:W5:Y:S01]  /*0730*/  LDG.E.U16 R42, desc[UR18][R42.64] ;  /* 0x000000122a2a7981 */ /* 0x000f62000c1e1500 */
[-C--:B------:R-:W-:Y:S02]  /*0740*/  LEA.HI.X.SX32 R9, R9, R57.reuse, 0x1, P4 ;  /* 0x0000003909097211 */ /* 0x080fe400020f0eff */
[-C--:B------:R-:W-:Y:S01]  /*0750*/  IADD3 R44, P0, R75, R56.reuse, RZ ;  /* 0x000000384b2c7210 */ /* 0x080fe20007f1e0ff */
[----:B------:R-:W5:Y:S01]  /*0760*/  LDG.E.U16 R14, desc[UR18][R14.64] ;  /* 0x000000120e0e7981 */ /* 0x000f62000c1e1500 */
[-C--:B------:R-:W-:Y:S02]  /*0770*/  IADD3 R36, P3, R71, R56.reuse, RZ ;  /* 0x0000003847247210 */ /* 0x080fe40007f7e0ff */
[-C--:B------:R-:W-:Y:S01]  /*0780*/  IADD3 R58, P2, R69, R56.reuse, RZ ;  /* 0x00000038453a7210 */ /* 0x080fe20007f5e0ff */
[----:B------:R-:W5:Y:S01]  /*0790*/  LDG.E.U16 R54, desc[UR18][R54.64] ;  /* 0x0000001236367981 */ /* 0x000f62000c1e1500 */
[-C--:B------:R-:W-:Y:S01]  /*07a0*/  IADD3 R60, P6, R67, R56.reuse, RZ ;  /* 0x00000038433c7210 */ /* 0x080fe20007fde0ff */
[----:B------:R-:W-:Y:S01]  /*07b0*/  IMAD R67, R37, 0x1f, RZ ;  /* 0x0000001f25437824 */ /* 0x000fe200078e02ff */
[-C--:B------:R-:W-:Y:S01]  /*07c0*/  IADD3 R62, P4, R65, R56.reuse, RZ ;  /* 0x00000038413e7210 */ /* 0x080fe20007f9e0ff */
[----:B------:R-:W-:Y:S01]  /*07d0*/  IMAD R65, R37, 0x1d, RZ ;  /* 0x0000001d25417824 */ /* 0x000fe200078e02ff */
[-C--:B------:R-:W-:Y:S01]  /*07e0*/  LEA.HI.X.SX32 R13, R13, R57.reuse, 0x1, P5 ;  /* 0x000000390d0d7211 */ /* 0x080fe200028f0eff */
[----:B------:R-:W5:Y:S01]  /*07f0*/  LDG.E.U16 R46, desc[UR18][R46.64] ;  /* 0x000000122e2e7981 */ /* 0x000f62000c1e1500 */
[----:B0-----:R-:W-:Y:S01]  /*0800*/  IADD3 R56, P5, R61, R56, RZ ;  /* 0x000000383d387210 */ /* 0x001fe20007fbe0ff */
[----:B------:R-:W-:Y:S01]  /*0810*/  IMAD R61, R37, 0x1b, RZ ;  /* 0x0000001b253d7824 */ /* 0x000fe200078e02ff */
[-C--:B------:R-:W-:Y:S01]  /*0820*/  LEA.HI.X.SX32 R53, R53, R57.reuse, 0x1, P1 ;  /* 0x0000003935357211 */ /* 0x080fe200008f0eff */
[----:B------:R-:W5:Y:S01]  /*0830*/  LDG.E.U16 R40, desc[UR18][R40.64] ;  /* 0x0000001228287981 */ /* 0x000f62000c1e1500 */
[----:B------:R-:W-:-:S02]  /*0840*/  LEA.HI.X.SX32 R45, R45, R57, 0x1, P0 ;  /* 0x000000392d2d7211 */ /* 0x000fc400000f0eff */
[-C--:B------:R-:W-:Y:S01]  /*0850*/  LEA.HI.X.SX32 R37, R61, R57.reuse, 0x1, P3 ;  /* 0x000000393d257211 */ /* 0x080fe200018f0eff */
[----:B------:R-:W5:Y:S01]  /*0860*/  LDG.E.U16 R52, desc[UR18][R52.64] ;  /* 0x0000001234347981 */ /* 0x000f62000c1e1500 */
[-C--:B------:R-:W-:Y:S02]  /*0870*/  LEA.HI.X.SX32 R59, R59, R57.reuse, 0x1, P2 ;  /* 0x000000393b3b7211 */ /* 0x080fe400010f0eff */
[-C--:B------:R-:W-:Y:S01]  /*0880*/  LEA.HI.X.SX32 R61, R65, R57.reuse, 0x1, P6 ;  /* 0x00000039413d7211 */ /* 0x080fe200030f0eff */
[----:B------:R-:W5:Y:S01]  /*0890*/  LDG.E.U16 R44, desc[UR18][R44.64] ;  /* 0x000000122c2c7981 */ /* 0x000f62000c1e1500 */
[-C--:B------:R-:W-:Y:S02]  /*08a0*/  LEA.HI.X.SX32 R63, R63, R57.reuse, 0x1, P4 ;  /* 0x000000393f3f7211 */ /* 0x080fe400020f0eff */
[----:B------:R-:W-:Y:S01]  /*08b0*/  LEA.HI.X.SX32 R57, R67, R57, 0x1, P5 ;  /* 0x0000003943397211 */ /* 0x000fe200028f0eff */
[----:B------:R-:W5:Y:S04]  /*08c0*/  LDG.E.U16 R36, desc[UR18][R36.64] ;  /* 0x0000001224247981 */ /* 0x000f68000c1e1500 */
        /* <DEDUP_REMOVED lines=10> */
[----:B------:R0:W5:Y:S04]  /*0970*/  LDG.E.U16 R8, desc[UR18][R8.64] ;  /* 0x0000001208087981 */ /* 0x000168000c1e1500 */
[----:B------:R-:W5:Y:S04]  /*0980*/  LDG.E.U16 R62, desc[UR18][R62.64] ;  /* 0x000000123e3e7981 */ /* 0x000f68000c1e1500 */
[----:B------:R-:W5:Y:S04]  /*0990*/  LDG.E.U16 R24, desc[UR18][R24.64] ;  /* 0x0000001218187981 */ /* 0x000f68000c1e1500 */
[----:B------:R-:W5:Y:S04]  /*09a0*/  LDG.E.U16 R20, desc[UR18][R20.64] ;  /* 0x0000001214147981 */ /* 0x000f68000c1e1500 */
[----:B------:R-:W5:Y:S04]  /*09b0*/  LDG.E.U16 R12, desc[UR18][R12.64] ;  /* 0x000000120c0c7981 */ /* 0x000f68000c1e1500 */
[----:B------:R-:W5:Y:S01]  /*09c0*/  LDG.E.U16 R56, desc[UR18][R56.64] ;  /* 0x0000001238387981 */ /* 0x000f62000c1e1500 */
[----:B------:R-:W0:Y:S01]  /*09d0*/  S2UR UR16, SR_CgaCtaId ;  /* 0x00000000001079c3 */ /* 0x000e220000008800 */
[C---:B------:R-:W-:Y:S01]  /*09e0*/  SHF.L.U32 R76, R73.reuse, 0x1, RZ ;  /* 0x00000001494c7819 */ /* 0x040fe200000006ff */
[----:B------:R-:W-:Y:S01]  /*09f0*/  UMOV UR4, 0x400 ;  /* 0x0000040000047882 */ /* 0x000fe20000000000 */
[----:B------:R-:W-:-:S02]  /*0a00*/  LOP3.LUT R66, R73, 0x40, RZ, 0xc0, !PT ;  /* 0x0000004049427812 */ /* 0x000fc400078ec0ff */
[----:B-1----:R-:W-:-:S05]  /*0a10*/  LOP3.LUT R3, R76, 0x7e, RZ, 0xc0, !PT ;  /* 0x0000007e4c037812 */ /* 0x002fca00078ec0ff */
[----:B------:R-:W-:Y:S01]  /*0a20*/  IMAD R3, R66, 0x40, R3 ;  /* 0x0000004042037824 */ /* 0x000fe200078e0203 */
[----:B0-----:R-:W-:-:S04]  /*0a30*/  ULEA UR16, UR16, UR4, 0x18 ;  /* 0x0000000410107291 */ /* 0x001fc8000f8ec03f */
[C---:B------:R-:W-:Y:S02]  /*0a40*/  LOP3.LUT R5, R3.reuse, 0x10, RZ, 0x3c, !PT ;  /* 0x0000001003057812 */ /* 0x040fe400078e3cff */
[C---:B------:R-:W-:Y:S02]  /*0a50*/  LOP3.LUT R7, R3.reuse, 0x20, RZ, 0x3c, !PT ;  /* 0x0000002003077812 */ /* 0x040fe400078e3cff */
[C---:B------:R-:W-:Y:S02]  /*0a60*/  LOP3.LUT R9, R3.reuse, 0x30, RZ, 0x3c, !PT ;  /* 0x0000003003097812 */ /* 0x040fe400078e3cff */
[----:B------:R-:W-:Y:S01]  /*0a70*/  LOP3.LUT R11, R3, 0x40, RZ, 0x3c, !PT ;  /* 0x00000040030b7812 */ /* 0x000fe200078e3cff */
[----:B------:R-:W-:Y:S01]  /*0a80*/  IMAD.MOV.U32 R23, RZ, RZ, -0x800000 ;  /* 0xff800000ff177424 */ /* 0x000fe200078e00ff */
[----:B------:R-:W-:Y:S01]  /*0a90*/  MOV R65, 0xff800000 ;  /* 0xff80000000417802 */ /* 0x000fe20000000f00 */
[----:B------:R-:W-:Y:S01]  /*0aa0*/  IMAD.MOV.U32 R75, RZ, RZ, 0x3f800000 ;  /* 0x3f800000ff4b7424 */ /* 0x000fe200078e00ff */
[----:B------:R-:W-:-:S02]  /*0ab0*/  MOV R64, 0xff800000 ;  /* 0xff80000000407802 */ /* 0x000fc40000000f00 */
[----:B------:R-:W-:Y:S01]  /*0ac0*/  MOV R74, 0x3f800000 ;  /* 0x3f800000004a7802 */ /* 0x000fe20000000f00 */
[----:B--2---:R0:W-:Y:S02]  /*0ad0*/  STS.U16 [R3+UR16], R0 ;  /* 0x0000000003007988 */ /* 0x0041e40008000410 */
[----:B0-----:R-:W0:Y:S02]  /*0ae0*/  LDC R0, c[0x0][0x280] ;  /* 0x0000a000ff007b82 */ /* 0x001e240000000800 */
[----:B0-----:R-:W-:Y:S01]  /*0af0*/  ISETP.GE.AND P0, PT, R0, 0x1, PT ;  /* 0x000000010000780c */ /* 0x001fe20003f06270 */
[----:B---3--:R-:W-:Y:S04]  /*0b00*/  STS.U16 [R3+UR16+0x400], R6 ;  /* 0x0004000603007988 */ /* 0x008fe80008000410 */
[----:B----4-:R-:W-:Y:S04]  /*0b10*/  STS.U16 [R3+UR16+0x800], R30 ;  /* 0x0008001e03007988 */ /* 0x010fe80008000410 */
[----:B-----5:R-:W-:Y:S04]  /*0b20*/  STS.U16 [R3+UR16+0xc00], R18 ;  /* 0x000c001203007988 */ /* 0x020fe80008000410 */
[----:B------:R0:W-:Y:S04]  /*0b30*/  STS.U16 [R5+UR16+0x80], R2 ;  /* 0x0000800205007988 */ /* 0x0001e80008000410 */
[----:B------:R-:W-:Y:S04]  /*0b40*/  STS.U16 [R5+UR16+0x480], R10 ;  /* 0x0004800a05007988 */ /* 0x000fe80008000410 */
[----:B------:R1:W-:Y:S01]  /*0b50*/  STS.U16 [R5+UR16+0x880], R28 ;  /* 0x0008801c05007988 */ /* 0x0003e20008000410 */
[----:B0-----:R-:W-:-:S02]  /*0b60*/  MOV R2, 0x3f800000 ;  /* 0x3f80000000027802 */ /* 0x001fc40000000f00 */
[----:B------:R-:W-:Y:S02]  /*0b70*/  CS2R R30, SRZ ;  /* 0x00000000001e7805 */ /* 0x000fe4000001ff00 */
[----:B------:R-:W-:Y:S02]  /*0b80*/  LOP3.LUT R6, R73, 0xf, RZ, 0xc0, !PT ;  /* 0x0000000f49067812 */ /* 0x000fe400078ec0ff */
[----:B-1----:R-:W-:Y:S01]  /*0b90*/  CS2R R28, SRZ ;  /* 0x00000000001c7805 */ /* 0x002fe2000001ff00 */
[----:B------:R0:W-:Y:S04]  /*0ba0*/  STS.U16 [R5+UR16+0xc80], R52 ;  /* 0x000c803405007988 */ /* 0x0001e80008000410 */
[----:B------:R-:W-:Y:S04]  /*0bb0*/  STS.U16 [R7+UR16+0x100], R4 ;  /* 0x0001000407007988 */ /* 0x000fe80008000410 */
[----:B------:R-:W-:Y:S01]  /*0bc0*/  STS.U16 [R7+UR16+0x500], R42 ;  /* 0x0005002a07007988 */ /* 0x000fe20008000410 */
[----:B0-----:R-:W-:-:S03]  /*0bd0*/  LOP3.LUT R5, R3, 0x50, RZ, 0x3c, !PT ;  /* 0x0000005003057812 */ /* 0x001fc600078e3cff */
[----:B------:R-:W-:Y:S04]  /*0be0*/  STS.U16 [R7+UR16+0x900], R14 ;  /* 0x0009000e07007988 */ /* 0x000fe80008000410 */
[----:B------:R0:W-:Y:S04]  /*0bf0*/  STS.U16 [R7+UR16+0xd00], R44 ;  /* 0x000d002c07007988 */ /* 0x0001e80008000410 */
[----:B------:R-:W-:Y:S04]  /*0c00*/  STS.U16 [R9+UR16+0x180], R54 ;  /* 0x0001803609007988 */ /* 0x000fe80008000410 */
[----:B------:R-:W-:Y:S01]  /*0c10*/  STS.U16 [R9+UR16+0x580], R46 ;  /* 0x0005802e09007988 */ /* 0x000fe20008000410 */
[----:B0-----:R-:W-:-:S02]  /*0c20*/  LOP3.LUT R7, R3, 0x60, RZ, 0x3c, !PT ;  /* 0x0000006003077812 */ /* 0x001fc400078e3cff */
[----:B------:R-:W-:Y:S01]  /*0c30*/  LOP3.LUT R3, R3, 0x70, RZ, 0x3c, !PT ;  /* 0x0000007003037812 */ /* 0x000fe200078e3cff */
[----:B------:R-:W-:Y:S04]  /*0c40*/  STS.U16 [R9+UR16+0x980], R40 ;  /* 0x0009802809007988 */ /* 0x000fe80008000410 */
[----:B------:R-:W-:Y:S04]  /*0c50*/  STS.U16 [R9+UR16+0xd80], R36 ;  /* 0x000d802409007988 */ /* 0x000fe80008000410 */
[----:B------:R-:W-:Y:S04]  /*0c60*/  STS.U16 [R11+UR16+0x200], R34 ;  /* 0x000200220b007988 */ /* 0x000fe80008000410 */
[----:B------:R-:W-:Y:S04]  /*0c70*/  STS.U16 [R11+UR16+0x600], R50 ;  /* 0x000600320b007988 */ /* 0x000fe80008000410 */
[----:B------:R-:W-:Y:S04]  /*0c80*/  STS.U16 [R11+UR16+0xa00], R16 ;  /* 0x000a00100b007988 */ /* 0x000fe80008000410 */
[----:B------:R-:W-:Y:S04]  /*0c90*/  STS.U16 [R11+UR16+0xe00], R58 ;  /* 0x000e003a0b007988 */ /* 0x000fe80008000410 */
[----:B------:R0:W-:Y:S04]  /*0ca0*/  STS.U16 [R5+UR16+0x280], R22 ;  /* 0x0002801605007988 */ /* 0x0001e80008000410 */
[----:B------:R1:W-:Y:S04]  /*0cb0*/  STS.U16 [R5+UR16+0x680], R48 ;  /* 0x0006803005007988 */ /* 0x0003e80008000410 */
[----:B------:R-:W-:Y:S04]  /*0cc0*/  STS.U16 [R5+UR16+0xa80], R26 ;  /* 0x000a801a05007988 */ /* 0x000fe80008000410 */
[----:B------:R-:W-:Y:S04]  /*0cd0*/  STS.U16 [R5+UR16+0xe80], R60 ;  /* 0x000e803c05007988 */ /* 0x000fe80008000410 */
[----:B------:R-:W-:Y:S04]  /*0ce0*/  STS.U16 [R7+UR16+0x300], R38 ;  /* 0x0003002607007988 */ /* 0x000fe80008000410 */
[----:B------:R-:W-:Y:S04]  /*0cf0*/  STS.U16 [R7+UR16+0x700], R32 ;  /* 0x0007002007007988 */ /* 0x000fe80008000410 */
[----:B------:R-:W-:Y:S04]  /*0d00*/  STS.U16 [R7+UR16+0xb00], R8 ;  /* 0x000b000807007988 */ /* 0x000fe80008000410 */
[----:B------:R-:W-:Y:S01]  /*0d10*/  STS.U16 [R7+UR16+0xf00], R62 ;  /* 0x000f003e07007988 */ /* 0x000fe20008000410 */
[----:B0-----:R-:W-:-:S03]  /*0d20*/  MOV R22, 0xff800000 ;  /* 0xff80000000167802 */ /* 0x001fc60000000f00 */
[----:B------:R0:W-:Y:S01]  /*0d30*/  STS.U16 [R3+UR16+0x380], R24 ;  /* 0x0003801803007988 */ /* 0x0001e20008000410 */
[----:B------:R-:W-:-:S03]  /*0d40*/  MOV R4, 0x3f800000 ;  /* 0x3f80000000047802 */ /* 0x000fc60000000f00 */
[----:B------:R2:W-:Y:S01]  /*0d50*/  STS.U16 [R3+UR16+0x780], R20 ;  /* 0x0007801403007988 */ /* 0x0005e20008000410 */
[----:B------:R-:W-:-:S03]  /*0d60*/  CS2R R40, SRZ ;  /* 0x0000000000287805 */ /* 0x000fc6000001ff00 */
[----:B------:R2:W-:Y:S01]  /*0d70*/  STS.U16 [R3+UR16+0xb80], R12 ;  /* 0x000b800c03007988 */ /* 0x0005e20008000410 */
[----:B------:R-:W-:-:S03]  /*0d80*/  CS2R R42, SRZ ;  /* 0x00000000002a7805 */ /* 0x000fc6000001ff00 */
[----:B------:R2:W-:Y:S01]  /*0d90*/  STS.U16 [R3+UR16+0xf80], R56 ;  /* 0x000f803803007988 */ /* 0x0005e20008000410 */
[----:B------:R-:W-:Y:S02]  /*0da0*/  CS2R R44, SRZ ;  /* 0x00000000002c7805 */ /* 0x000fe4000001ff00 */
[----:B------:R-:W-:Y:S02]  /*0db0*/  CS2R R46, SRZ ;  /* 0x00000000002e7805 */ /* 0x000fe4000001ff00 */
[----:B-1----:R-:W-:Y:S02]  /*0dc0*/  CS2R R48, SRZ ;  /* 0x0000000000307805 */ /* 0x002fe4000001ff00 */
[----:B------:R-:W-:Y:S02]  /*0dd0*/  CS2R R50, SRZ ;  /* 0x0000000000327805 */ /* 0x000fe4000001ff00 */
[----:B------:R-:W-:Y:S02]  /*0de0*/  CS2R R52, SRZ ;  /* 0x0000000000347805 */ /* 0x000fe4000001ff00 */
[----:B------:R-:W-:-:S02]  /*0df0*/  CS2R R54, SRZ ;  /* 0x0000000000367805 */ /* 0x000fc4000001ff00 */
[----:B0-----:R-:W-:Y:S02]  /*0e00*/  CS2R R24, SRZ ;  /* 0x0000000000187805 */ /* 0x001fe4000001ff00 */
[----:B------:R-:W-:Y:S02]  /*0e10*/  CS2R R26, SRZ ;  /* 0x00000000001a7805 */ /* 0x000fe4000001ff00 */
[----:B------:R-:W-:Y:S02]  /*0e20*/  CS2R R32, SRZ ;  /* 0x0000000000207805 */ /* 0x000fe4000001ff00 */
[----:B------:R-:W-:Y:S02]  /*0e30*/  CS2R R34, SRZ ;  /* 0x0000000000227805 */ /* 0x000fe4000001ff00 */
[----:B------:R-:W-:Y:S02]  /*0e40*/  CS2R R36, SRZ ;  /* 0x0000000000247805 */ /* 0x000fe4000001ff00 */
[----:B------:R-:W-:Y:S01]  /*0e50*/  CS2R R38, SRZ ;  /* 0x0000000000267805 */ /* 0x000fe2000001ff00 */
[----:B--2---:R-:W-:Y:S06]  /*0e60*/  @!P0 BRA `(.L_x_0) ;  /* 0x0000001400488947 */ /* 0x004fec0003800000 */
[----:B------:R-:W0:Y:S01]  /*0e70*/  LDC.64 R4, c[0x0][0x260] ;  /* 0x00009800ff047b82 */ /* 0x000e220000000a00 */
[----:B------:R-:W-:Y:S01]  /*0e80*/  LOP3.LUT R7, R73, 0x1f, RZ, 0xc0, !PT ;  /* 0x0000001f49077812 */ /* 0x000fe200078ec0ff */
[----:B------:R-:W-:Y:S01]  /*0e90*/  ULDC UR4, c[0x0][0x258] ;  /* 0x0000960000047ab9 */ /* 0x000fe20000000800 */
[--C-:B------:R-:W-:Y:S01]  /*0ea0*/  SHF.R.U32.HI R8, RZ, 0x5, R73.reuse ;  /* 0x00000005ff087819 */ /* 0x100fe20000011649 */
[----:B------:R-:W-:Y:S01]  /*0eb0*/  ULDC.64 UR8, c[0x0][0x220] ;  /* 0x0000880000087ab9 */ /* 0x000fe20000000a00 */
[----:B------:R-:W-:Y:S01]  /*0ec0*/  SHF.R.U32.HI R12, RZ, 0x4, R73 ;  /* 0x00000004ff0c7819 */ /* 0x000fe20000011649 */
[----:B------:R-:W-:Y:S01]  /*0ed0*/  IMAD R7, R7, UR4, RZ ;  /* 0x0000000407077c24 */ /* 0x000fe2000f8e02ff */
[----:B------:R-:W-:Y:S01]  /*0ee0*/  SGXT.U32 R8, R8, 0x2 ;  /* 0x000000020808781a */ /* 0x000fe20000000000 */
[----:B------:R-:W1:Y:S01]  /*0ef0*/  LDC.64 R2, c[0x0][0x250] ;  /* 0x00009400ff027b82 */ /* 0x000e620000000a00 */
[----:B------:R-:W-:Y:S01]  /*0f00*/  ULDC.64 UR6, c[0x0][0x218] ;  /* 0x0000860000067ab9 */ /* 0x000fe20000000a00 */
[----:B------:R-:W-:Y:S01]  /*0f10*/  ISETP.NE.U32.AND P0, PT, R66, RZ, PT ;  /* 0x000000ff4200720c */ /* 0x000fe20003f05070 */
[----:B------:R-:W-:Y:S01]  /*0f20*/  USHF.R.U32.HI UR12, URZ, 0x4, UR16 ;  /* 0x000000043f0c7899 */ /* 0x000fe20008011610 */
[C---:B------:R-:W-:Y:S01]  /*0f30*/  SHF.L.U32 R9, R7.reuse, 0x1, RZ ;  /* 0x0000000107097819 */ /* 0x040fe200000006ff */
[----:B------:R-:W-:Y:S01]  /*0f40*/  IMAD.HI R7, R7, 0x2, RZ ;  /* 0x0000000207077827 */ /* 0x000fe200078e02ff */
[----:B------:R-:W-:Y:S01]  /*0f50*/  UMOV UR4, URZ ;  /* 0x0000003f00047c82 */ /* 0x000fe20008000000 */
[----:B------:R-:W-:Y:S01]  /*0f60*/  USGXT.U32 UR12, UR12, 0xe ;  /* 0x0000000e0c0c789a */ /* 0x000fe20008000000 */
[----:B------:R-:W2:Y:S01]  /*0f70*/  LDC R18, c[0x0][0x268] ;  /* 0x00009a00ff127b82 */ /* 0x000ea20000000800 */
[----:B------:R-:W-:Y:S01]  /*0f80*/  UMOV UR10, 0xfffffffe ;  /* 0xfffffffe000a7882 */ /* 0x000fe20000000000 */
[----:B------:R-:W-:Y:S01]  /*0f90*/  UMOV UR11, 0x7fffffdf ;  /* 0x7fffffdf000b7882 */ /* 0x000fe20000000000 */
[----:B------:R-:W-:Y:S01]  /*0fa0*/  MOV R77, 0xff800000 ;  /* 0xff800000004d7802 */ /* 0x000fe20000000f00 */
[----:B------:R-:W-:Y:S01]  /*0fb0*/  IMAD.MOV.U32 R74, RZ, RZ, 0x3f800000 ;  /* 0x3f800000ff4a7424 */ /* 0x000fe200078e00ff */
[----:B------:R-:W-:Y:S01]  /*0fc0*/  MOV R79, RZ ;  /* 0x000000ff004f7202 */ /* 0x000fe20000000f00 */
[----:B------:R-:W-:Y:S01]  /*0fd0*/  IMAD.MOV.U32 R82, RZ, RZ, -0x800000 ;  /* 0xff800000ff527424 */ /* 0x000fe200078e00ff */
[----:B------:R-:W-:Y:S01]  /*0fe0*/  MOV R81, RZ ;  /* 0x000000ff00517202 */ /* 0x000fe20000000f00 */
[----:B0-----:R-:W-:Y:S01]  /*0ff0*/  IMAD R4, R4, UR5, RZ ;  /* 0x0000000504047c24 */ /* 0x001fe2000f8e02ff */
[----:B------:R-:W-:Y:S01]  /*1000*/  MOV R75, 0x3f800000 ;  /* 0x3f800000004b7802 */ /* 0x000fe20000000f00 */
[----:B------:R-:W-:Y:S01]  /*1010*/  IMAD R11, R6, R5, RZ ;  /* 0x00000005060b7224 */ /* 0x000fe200078e02ff */
[----:B------:R-:W-:-:S02]  /*1020*/  MOV R78, 0xff800000 ;  /* 0xff800000004e7802 */ /* 0x000fc40000000f00 */
[----:B------:R-:W-:Y:S02]  /*1030*/  CS2R R40, SRZ ;  /* 0x0000000000287805 */ /* 0x000fe4000001ff00 */
[----:B------:R-:W-:Y:S02]  /*1040*/  SHF.L.U32 R10, R4, 0x1, RZ ;  /* 0x00000001040a7819 */ /* 0x000fe400000006ff */
[----:B------:R-:W-:Y:S02]  /*1050*/  CS2R R42, SRZ ;  /* 0x00000000002a7805 */ /* 0x000fe4000001ff00 */
[----:B------:R-:W-:Y:S01]  /*1060*/  SHF.L.U32 R13, R11, 0x1, RZ ;  /* 0x000000010b0d7819 */ /* 0x000fe200000006ff */
[----:B-1----:R-:W-:Y:S01]  /*1070*/  IMAD R2, R2, UR5, RZ ;  /* 0x0000000502027c24 */ /* 0x002fe2000f8e02ff */
[----:B------:R-:W-:Y:S01]  /*1080*/  MOV R80, 0xff800000 ;  /* 0xff80000000507802 */ /* 0x000fe20000000f00 */
[----:B------:R-:W-:Y:S01]  /*1090*/  IMAD R14, R8, R3, RZ ;  /* 0x00000003080e7224 */ /* 0x000fe200078e02ff */
[----:B------:R-:W-:Y:S01]  /*10a0*/  IADD3 R20, P3, P4, R13, UR8, R10 ;  /* 0x000000080d147c10 */ /* 0x000fe2000fc7e00a */
[----:B------:R-:W-:Y:S01]  /*10b0*/  IMAD.SHL.U32 R6, R2, 0x2, RZ ;  /* 0x0000000202067824 */ /* 0x000fe200078e00ff */
[----:B------:R-:W-:Y:S01]  /*10c0*/  UIADD3 UR8, UP0, UR12, 0x80, URZ ;  /* 0x000000800c087890 */ /* 0x000fe2000ff1e03f */
[----:B------:R-:W-:Y:S01]  /*10d0*/  IMAD.HI R8, R4, 0x2, RZ ;  /* 0x0000000204087827 */ /* 0x000fe200078e02ff */
[----:B------:R-:W-:-:S02]  /*10e0*/  LEA R4, R3, R14, 0x2 ;  /* 0x0000000e03047211 */ /* 0x000fc400078e10ff */
[----:B------:R-:W-:Y:S02]  /*10f0*/  CS2R R44, SRZ ;  /* 0x00000000002c7805 */ /* 0x000fe4000001ff00 */
[----:B------:R-:W-:Y:S01]  /*1100*/  IADD3 R13, P1, P2, R9, UR6, R6 ;  /* 0x00000006090d7c10 */ /* 0x000fe2000fa3e006 */
[----:B------:R-:W-:Y:S01]  /*1110*/  IMAD.HI R2, R2, 0x2, RZ ;  /* 0x0000000202027827 */ /* 0x000fe200078e02ff */
[----:B------:R-:W-:Y:S01]  /*1120*/  SGXT.U32 R6, R12, 0x3 ;  /* 0x000000030c06781a */ /* 0x000fe20000000000 */
[----:B------:R-:W-:Y:S01]  /*1130*/  UIADD3 UR6, UR16, 0x2000, URZ ;  /* 0x0000200010067890 */ /* 0x000fe2000fffe03f */
[----:B------:R-:W-:Y:S01]  /*1140*/  LEA R16, R3, R4, 0x2 ;  /* 0x0000000403107211 */ /* 0x000fe200078e10ff */
[----:B------:R-:W-:Y:S01]  /*1150*/  IMAD.HI R11, R11, 0x2, RZ ;  /* 0x000000020b0b7827 */ /* 0x000fe200078e02ff */
[----:B------:R-:W-:Y:S01]  /*1160*/  IADD3.X R21, R7, UR7, R2, P1, P2 ;  /* 0x0000000707157c10 */ /* 0x000fe20008fe4402 */
[----:B------:R-:W-:Y:S01]  /*1170*/  USHF.R.U32.HI UR6, URZ, 0x4, UR6 ;  /* 0x000000043f067899 */ /* 0x000fe20008011606 */
[----:B------:R-:W-:Y:S01]  /*1180*/  SEL R9, RZ, 0x90, !P0 ;  /* 0x00000090ff097807 */ /* 0x000fe20004000000 */
[----:B--2---:R-:W-:Y:S01]  /*1190*/  IMAD R15, R6, R18, RZ ;  /* 0x00000012060f7224 */ /* 0x004fe200078e02ff */
[----:B------:R-:W-:Y:S01]  /*11a0*/  IADD3.X R22, R11, UR9, R8, P3, P4 ;  /* 0x000000090b167c10 */ /* 0x000fe20009fe8408 */
[----:B------:R-:W-:Y:S01]  /*11b0*/  IMAD R2, R3, 0x4, R16 ;  /* 0x0000000403027824 */ /* 0x000fe200078e0210 */
[----:B------:R-:W-:Y:S01]  /*11c0*/  LEA R6, P0, R14, R13, 0x1 ;  /* 0x0000000d0e067211 */ /* 0x000fe200078008ff */
[----:B------:R-:W-:Y:S01]  /*11d0*/  USGXT.U32 UR6, UR6, 0xe ;  /* 0x0000000e0606789a */ /* 0x000fe20008000000 */
[----:B------:R-:W-:Y:S01]  /*11e0*/  LEA R17, R18, R15, 0x3 ;  /* 0x0000000f12117211 */ /* 0x000fe200078e18ff */
[----:B------:R-:W-:Y:S01]  /*11f0*/  UIADD3.X UR9, UR4, 0x40000040, URZ, UP0, !UPT ;  /* 0x4000004004097890 */ /* 0x000fe200087fe43f */
[----:B------:R-:W-:-:S02]  /*1200*/  LEA R12, P3, R2, R13, 0x1 ;  /* 0x0000000d020c7211 */ /* 0x000fc400078608ff */
[----:B------:R-:W-:Y:S02]  /*1210*/  CS2R R46, SRZ ;  /* 0x00000000002e7805 */ /* 0x000fe4000001ff00 */
[----:B------:R-:W-:Y:S02]  /*1220*/  LEA R19, R18, R17, 0x3 ;  /* 0x0000001112137211 */ /* 0x000fe400078e18ff */
[----:B------:R-:W-:Y:S02]  /*1230*/  CS2R R48, SRZ ;  /* 0x0000000000307805 */ /* 0x000fe4000001ff00 */
[-C--:B------:R-:W-:Y:S02]  /*1240*/  LEA R8, P1, R4, R13.reuse, 0x1 ;  /* 0x0000000d04087211 */ /* 0x080fe400078208ff */
[----:B------:R-:W-:Y:S02]  /*1250*/  CS2R R50, SRZ ;  /* 0x0000000000327805 */ /* 0x000fe4000001ff00 */
[----:B------:R-:W-:-:S02]  /*1260*/  LEA R10, P2, R16, R13, 0x1 ;  /* 0x0000000d100a7211 */ /* 0x000fc400078408ff */
[----:B------:R-:W-:Y:S02]  /*1270*/  CS2R R52, SRZ ;  /* 0x0000000000347805 */ /* 0x000fe4000001ff00 */
[----:B------:R-:W-:Y:S02]  /*1280*/  LEA.HI.X.SX32 R13, R2, R21, 0x1, P3 ;  /* 0x00000015020d7211 */ /* 0x000fe400018f0eff */
[----:B------:R-:W-:Y:S02]  /*1290*/  CS2R R54, SRZ ;  /* 0x0000000000367805 */ /* 0x000fe4000001ff00 */
[----:B------:R-:W-:Y:S02]  /*12a0*/  LEA R2, R18, R19, 0x3 ;  /* 0x0000001312027211 */ /* 0x000fe400078e18ff */
[----:B------:R-:W-:Y:S02]  /*12b0*/  CS2R R24, SRZ ;  /* 0x0000000000187805 */ /* 0x000fe4000001ff00 */
[----:B------:R-:W-:-:S02]  /*12c0*/  LOP3.LUT R76, R9, 0x7e, R76, 0x78, !PT ;  /* 0x0000007e094c7812 */ /* 0x000fc400078e784c */
[----:B------:R-:W-:Y:S02]  /*12d0*/  CS2R R26, SRZ ;  /* 0x00000000001a7805 */ /* 0x000fe4000001ff00 */
[-C--:B------:R-:W-:Y:S02]  /*12e0*/  LEA.HI.X.SX32 R7, R14, R21.reuse, 0x1, P0 ;  /* 0x000000150e077211 */ /* 0x080fe400000f0eff */
[----:B------:R-:W-:Y:S02]  /*12f0*/  CS2R R28, SRZ ;  /* 0x00000000001c7805 */ /* 0x000fe4000001ff00 */
[-C--:B------:R-:W-:Y:S02]  /*1300*/  LEA.HI.X.SX32 R9, R4, R21.reuse, 0x1, P1 ;  /* 0x0000001504097211 */ /* 0x080fe400008f0eff */
[----:B------:R-:W-:Y:S02]  /*1310*/  CS2R R30, SRZ ;  /* 0x00000000001e7805 */ /* 0x000fe4000001ff00 */
[----:B------:R-:W-:-:S02]  /*1320*/  LEA.HI.X.SX32 R11, R16, R21, 0x1, P2 ;  /* 0x00000015100b7211 */ /* 0x000fc400010f0eff */
[----:B------:R-:W-:Y:S02]  /*1330*/  CS2R R32, SRZ ;  /* 0x0000000000207805 */ /* 0x000fe4000001ff00 */
[-C--:B------:R-:W-:Y:S02]  /*1340*/  LEA R14, P0, R15, R20.reuse, 0x1 ;  /* 0x000000140f0e7211 */ /* 0x080fe400078008ff */
[----:B------:R-:W-:Y:S02]  /*1350*/  CS2R R34, SRZ ;  /* 0x0000000000227805 */ /* 0x000fe4000001ff00 */
[-C--:B------:R-:W-:Y:S01]  /*1360*/  LEA R16, P1, R17, R20.reuse, 0x1 ;  /* 0x0000001411107211 */ /* 0x080fe200078208ff */
[----:B------:R-:W-:Y:S01]  /*1370*/  UMOV UR7, URZ ;  /* 0x0000003f00077c82 */ /* 0x000fe20008000000 */
[----:B------:R-:W-:Y:S02]  /*1380*/  LEA R18, P2, R19, R20, 0x1 ;  /* 0x0000001413127211 */ /* 0x000fe400078408ff */
[----:B------:R-:W-:-:S02]  /*1390*/  CS2R R36, SRZ ;  /* 0x0000000000247805 */ /* 0x000fc4000001ff00 */
[C---:B------:R-:W-:Y:S02]  /*13a0*/  LEA R20, P3, R2.reuse, R20, 0x1 ;  /* 0x0000001402147211 */ /* 0x040fe400078608ff */
[----:B------:R-:W-:Y:S02]  /*13b0*/  CS2R R38, SRZ ;  /* 0x0000000000267805 */ /* 0x000fe4000001ff00 */
[-C--:B------:R-:W-:Y:S01]  /*13c0*/  LEA.HI.X.SX32 R15, R15, R22.reuse, 0x1, P0 ;  /* 0x000000160f0f7211 */ /* 0x080fe200000f0eff */
[----:B------:R-:W-:Y:S01]  /*13d0*/  UIADD3.64 UR10, UR6, -UR10, URZ ;  /* 0x8000000a060a7297 */ /* 0x000fe2000fffe03f */
[-C--:B------:R-:W-:Y:S01]  /*13e0*/  LEA.HI.X.SX32 R21, R2, R22.reuse, 0x1, P3 ;  /* 0x0000001602157211 */ /* 0x080fe200018f0eff */
[----:B------:R-:W-:Y:S01]  /*13f0*/  IMAD.MOV.U32 R2, RZ, RZ, 0x3f800000 ;  /* 0x3f800000ff027424 */ /* 0x000fe200078e00ff */
[-C--:B------:R-:W-:Y:S01]  /*1400*/  LEA.HI.X.SX32 R17, R17, R22.reuse, 0x1, P1 ;  /* 0x0000001611117211 */ /* 0x080fe200008f0eff */
[----:B------:R-:W-:Y:S01]  /*1410*/  UIADD3.64 UR20, UR8, 0x80, URZ ;  /* 0x0000008008147897 */ /* 0x000fe2000fffe03f */
[----:B------:R-:W-:Y:S01]  /*1420*/  LEA.HI.X.SX32 R19, R19, R22, 0x1, P2 ;  /* 0x0000001613137211 */ /* 0x000fe200010f0eff */
[----:B------:R-:W-:Y:S01]  /*1430*/  UIADD3.64 UR24, UR8, 0x100, URZ ;  /* 0x0000010008187897 */ /* 0x000fe2000fffe03f */
[----:B------:R-:W-:Y:S01]  /*1440*/  MOV R4, 0x3f800000 ;  /* 0x3f80000000047802 */ /* 0x000fe20000000f00 */
[----:B------:R-:W-:Y:S01]  /*1450*/  ULDC UR17, c[0x0][0x238] ;  /* 0x00008e0000117ab9 */ /* 0x000fe20000000800 */
[----:B------:R-:W-:Y:S01]  /*1460*/  LOP3.LUT R83, R76, 0x20, RZ, 0x3c, !PT ;  /* 0x000000204c537812 */ /* 0x000fe200078e3cff */
[----:B------:R-:W-:Y:S01]  /*1470*/  UMOV UR14, UR6 ;  /* 0x00000006000e7c82 */ /* 0x000fe20008000000 */
[----:B------:R-:W-:Y:S01]  /*1480*/  UMOV UR15, 0x80000020 ;  /* 0x80000020000f7882 */ /* 0x000fe20000000000 */
[----:B------:R-:W-:-:S06]  /*1490*/  UMOV UR7, 0xc0000010 ;  /* 0xc000001000077882 */ /* 0x000fcc0000000000 */
.L_x_1:
[----:B------:R-:W-:-:S04]  /*14a0*/  IMAD.WIDE R22, R79, 0x2, R6 ;  /* 0x000000024f167825 */ /* 0x000fc800078e0206 */
[C---:B------:R-:W-:Y:S02]  /*14b0*/  IMAD.WIDE R58, R79.reuse, 0x2, R10 ;  /* 0x000000024f3a7825 */ /* 0x040fe400078e020a */
[----:B------:R-:W2:Y:S02]  /*14c0*/  LDG.E.U16 R23, desc[UR18][R22.64] ;  /* 0x0000001216177981 */ /* 0x000ea4000c1e1500 */
[C---:B------:R-:W-:Y:S02]  /*14d0*/  IMAD.WIDE R56, R79.reuse, 0x2, R8 ;  /* 0x000000024f387825 */ /* 0x040fe400078e0208 */
[----:B------:R-:W3:Y:S02]  /*14e0*/  LDG.E.U16 R59, desc[UR18][R58.64] ;  /* 0x000000123a3b7981 */ /* 0x000ee4000c1e1500 */
[----:B------:R-:W-:Y:S02]  /*14f0*/  IMAD.WIDE R60, R79, 0x2, R12 ;  /* 0x000000024f3c7825 */ /* 0x000fe400078e020c */
[----:B------:R-:W4:Y:S04]  /*1500*/  LDG.E.U16 R84, desc[UR18][R56.64] ;  /* 0x0000001238547981 */ /* 0x000f28000c1e1500 */
[----:B------:R-:W5:Y:S01]  /*1510*/  LDG.E.U16 R92, desc[UR18][R60.64] ;  /* 0x000000123c5c7981 */ /* 0x000f62000c1e1500 */
[C---:B------:R-:W-:Y:S01]  /*1520*/  IMAD.WIDE R88, R81.reuse, 0x2, R14 ;  /* 0x0000000251587825 */ /* 0x040fe200078e020e */
[----:B------:R-:W-:Y:S03]  /*1530*/  BAR.SYNC.DEFER_BLOCKING 0x0 ;  /* 0x0000000000007b1d */ /* 0x000fe60000010000 */
[----:B------:R-:W-:-:S04]  /*1540*/  IMAD.WIDE R90, R81, 0x2, R16 ;  /* 0x00000002515a7825 */ /* 0x000fc800078e0210 */
[----:B------:R-:W-:Y:S01]  /*1550*/  IMAD.WIDE R86, R81, 0x2, R18 ;  /* 0x0000000251567825 */ /* 0x000fe200078e0212 */
[----:B------:R-:W-:Y:S01]  /*1560*/  UMOV UR13, 0x40000040 ;  /* 0x40000040000d7882 */ /* 0x000fe20000000000 */
[----:B------:R-:W-:Y:S01]  /*1570*/  UMOV UR22, UR14 ;  /* 0x0000000e00167c82 */ /* 0x000fe20008000000 */
[----:B------:R-:W-:Y:S01]  /*1580*/  UMOV UR23, UR15 ;  /* 0x0000000f00177c82 */ /* 0x000fe20008000000 */
[----:B------:R-:W-:Y:S01]  /*1590*/  UMOV UR26, UR10 ;  /* 0x0000000a001a7c82 */ /* 0x000fe20008000000 */
[----:B------:R-:W-:Y:S01]  /*15a0*/  UMOV UR27, UR11 ;  /* 0x0000000b001b7c82 */ /* 0x000fe20008000000 */
[----:B--2---:R-:W-:Y:S04]  /*15b0*/  STS.U16 [R76+UR16+0x2000], R23 ;  /* 0x002000174c007988 */ /* 0x004fe80008000410 */
[----:B---3--:R0:W-:Y:S04]  /*15c0*/  STS.U16 [R76+UR16+0x2200], R59 ;  /* 0x0022003b4c007988 */ /* 0x0081e80008000410 */
[----:B----4-:R1:W-:Y:S04]  /*15d0*/  STS.U16 [R83+UR16+0x2100], R84 ;  /* 0x0021005453007988 */ /* 0x0103e80008000410 */
[----:B-----5:R-:W-:Y:S01]  /*15e0*/  STS.U16 [R83+UR16+0x2300], R92 ;  /* 0x0023005c53007988 */ /* 0x020fe20008000410 */
[----:B------:R2:W-:Y:S06]  /*15f0*/  MEMBAR.ALL.CTA ;  /* 0x0000000000007992 */ /* 0x0005ec0000008000 */
[----:B--2---:R-:W2:Y:S02]  /*1600*/  FENCE.VIEW.ASYNC.S ;  /* 0x00000000000073c6 */ /* 0x004ea40000000000 */
[----:B--2---:R-:W-:Y:S06]  /*1610*/  BAR.SYNC.DEFER_BLOCKING 0x0 ;  /* 0x0000000000007b1d */ /* 0x004fec0000010000 */
[----:B------:R-:W2:Y:S04]  /*1620*/  LDG.E.U16 R89, desc[UR18][R88.64] ;  /* 0x0000001258597981 */ /* 0x000ea8000c1e1500 */
[----:B------:R-:W3:Y:S01]  /*1630*/  LDG.E.U16 R91, desc[UR18][R90.64] ;  /* 0x000000125a5b7981 */ /* 0x000ee2000c1e1500 */
[----:B0-----:R-:W-:-:S03]  /*1640*/  WARPGROUP.ARRIVE ;  /* 0x00000000000079c5 */ /* 0x001fc60000000000 */
[----:B------:R-:W4:Y:S01]  /*1650*/  LDG.E.U16 R87, desc[UR18][R86.64] ;  /* 0x0000001256577981 */ /* 0x000f22000c1e1500 */
[----:B------:R-:W-:Y:S02]  /*1660*/  IMAD.WIDE R22, R81, 0x2, R20 ;  /* 0x0000000251167825 */ /* 0x000fe400078e0214 */
[----:B------:R-:W-:Y:S03]  /*1670*/  HGMMA.64x16x16.F32.BF16 R64, gdesc[UR12].tnspA, RZ, !UPT ;  /* 0x202000000c4079f0 */ /* 0x000fe6000c7018ff */
[----:B------:R0:W5:Y:S01]  /*1680*/  LDG.E.U16 R85, desc[UR18][R22.64] ;  /* 0x0000001216557981 */ /* 0x000162000c1e1500 */
[----:B------:R-:W-:Y:S01]  /*1690*/  UIADD3 UR4, UR4, 0x10, URZ ;  /* 0x0000001004047890 */ /* 0x000fe2000fffe03f */
[----:B------:R-:W-:Y:S02]  /*16a0*/  LEA R79, R3, R79, 0x4 ;  /* 0x0000004f034f7211 */ /* 0x000fe400078e20ff */
[----:B------:R-:W-:-:S03]  /*16b0*/  LEA R81, R5, R81, 0x4 ;  /* 0x0000005105517211 */ /* 0x000fc600078e20ff */
[----:B------:R-:W-:Y:S01]  /*16c0*/  ISETP.LE.AND P0, PT, R0, UR4, PT ;  /* 0x0000000400007c0c */ /* 0x000fe2000bf03270 */
[----:B------:R-:W-:Y:S04]  /*16d0*/  HGMMA.64x16x16.F32.BF16 R64, gdesc[UR8].tnspA, R64 ;  /* 0x20200000084079f0 */ /* 0x000fe80008701840 */
[----:B------:R-:W-:Y:S04]  /*16e0*/  HGMMA.64x16x16.F32.BF16 R56, gdesc[UR20].tnspA, RZ, !UPT ;  /* 0x20200000143879f0 */ /* 0x000fe8000c7018ff */
[----:B------:R-:W-:Y:S03]  /*16f0*/  HGMMA.64x16x16.F32.BF16 R56, gdesc[UR24].tnspA, R56, gsb0 ;  /* 0x20200000183879f0 */ /* 0x000fe60008001838 */
[----:B------:R-:W-:-:S02]  /*1700*/  WARPGROUP.DEPBAR.LE gsb0, 0x0 ;  /* 0x00008000000079c5 */ /* 0x000fc40000010000 */
[----:B-1----:R-:W-:Y:S01]  /*1710*/  FMUL R84, R64, UR17 ;  /* 0x0000001140547c20 */ /* 0x002fe20008400000 */
[----:B------:R-:W-:Y:S01]  /*1720*/  FMUL R93, R65, UR17 ;  /* 0x00000011415d7c20 */ /* 0x000fe20008400000 */
[----:B0-----:R-:W-:Y:S01]  /*1730*/  FMUL R22, R69, UR17 ;  /* 0x0000001145167c20 */ /* 0x001fe20008400000 */
[----:B------:R-:W-:Y:S01]  /*1740*/  FMUL R23, R67, UR17 ;  /* 0x0000001143177c20 */ /* 0x000fe20008400000 */
[----:B------:R-:W-:Y:S01]  /*1750*/  FMUL R88, R57, UR17 ;  /* 0x0000001139587c20 */ /* 0x000fe20008400000 */
[----:B------:R-:W-:Y:S01]  /*1760*/  BAR.SYNC.DEFER_BLOCKING 0x0 ;  /* 0x0000000000007b1d */ /* 0x000fe20000010000 */
[----:B------:R-:W-:Y:S01]  /*1770*/  FMNMX R93, R84, R93, !PT ;  /* 0x0000005d545d7209 */ /* 0x000fe20007800000 */
[----:B------:R-:W-:-:S05]  /*1780*/  FMUL R84, R68, UR17 ;  /* 0x0000001144547c20 */ /* 0x000fca0008400000 */
[----:B------:R-:W-:-:S04]  /*1790*/  FMNMX R93, R84, R93, !PT ;  /* 0x0000005d545d7209 */ /* 0x000fc80007800000 */
[----:B------:R-:W-:Y:S01]  /*17a0*/  FMNMX R84, R22, R93, !PT ;  /* 0x0000005d16547209 */ /* 0x000fe20007800000 */
[----:B------:R-:W-:-:S04]  /*17b0*/  FMUL R22, R66, UR17 ;  /* 0x0000001142167c20 */ /* 0x000fc80008400000 */
[----:B------:R-:W0:Y:S01]  /*17c0*/  SHFL.BFLY PT, R93, R84, 0x2, 0x1f ;  /* 0x0c401f00545d7f89 */ /* 0x000e2200000e0000 */
[----:B------:R-:W-:Y:S01]  /*17d0*/  FMNMX R23, R22, R23, !PT ;  /* 0x0000001716177209 */ /* 0x000fe20007800000 */
[----:B------:R-:W-:-:S05]  /*17e0*/  FMUL R22, R70, UR17 ;  /* 0x0000001146167c20 */ /* 0x000fca0008400000 */
[----:B------:R-:W-:Y:S01]  /*17f0*/  FMNMX R86, R22, R23, !PT ;  /* 0x0000001716567209 */ /* 0x000fe20007800000 */
[----:B------:R-:W-:-:S05]  /*1800*/  FMUL R23, R71, UR17 ;  /* 0x0000001147177c20 */ /* 0x000fca0008400000 */
[----:B------:R-:W-:Y:S01]  /*1810*/  FMNMX R23, R23, R86, !PT ;  /* 0x0000005617177209 */ /* 0x000fe20007800000 */
[----:B------:R-:W-:-:S05]  /*1820*/  FMUL R86, R56, UR17 ;  /* 0x0000001138567c20 */ /* 0x000fca0008400000 */
[----:B------:R-:W-:Y:S01]  /*1830*/  FMNMX R88, R86, R88, !PT ;  /* 0x0000005856587209 */ /* 0x000fe20007800000 */
[----:B------:R-:W-:Y:S01]  /*1840*/  FMUL R86, R60, UR17 ;  /* 0x000000113c567c20 */ /* 0x000fe20008400000 */
[----:B0-----:R-:W-:Y:S02]  /*1850*/  FMNMX R22, R84, R93, !PT ;  /* 0x0000005d54167209 */ /* 0x001fe40007800000 */
[----:B------:R-:W-:Y:S02]  /*1860*/  SHFL.BFLY PT, R84, R23, 0x2, 0x1f ;  /* 0x0c401f0017547f89 */ /* 0x000fe400000e0000 */
[----:B------:R-:W-:Y:S01]  /*1870*/  FMNMX R86, R86, R88, !PT ;  /* 0x0000005856567209 */ /* 0x000fe20007800000 */
[----:B------:R-:W-:Y:S01]  /*1880*/  FMUL R88, R61, UR17 ;  /* 0x000000113d587c20 */ /* 0x000fe20008400000 */
[----:B------:R-:W0:Y:S04]  /*1890*/  SHFL.BFLY PT, R93, R22, 0x1, 0x1f ;  /* 0x0c201f00165d7f89 */ /* 0x000e2800000e0000 */
[----:B------:R-:W-:Y:S01]  /*18a0*/  FMNMX R88, R88, R86, !PT ;  /* 0x0000005658587209 */ /* 0x000fe20007800000 */
[----:B------:R-:W-:Y:S01]  /*18b0*/  FMUL R86, R58, UR17 ;  /* 0x000000113a567c20 */ /* 0x000fe20008400000 */
[----:B0-----:R-:W-:-:S02]  /*18c0*/  FMNMX R90, R22, R93, !PT ;  /* 0x0000005d165a7209 */ /* 0x001fc40007800000 */
[----:B------:R-:W-:Y:S02]  /*18d0*/  FMNMX R22, R23, R84, !PT ;  /* 0x0000005417167209 */ /* 0x000fe40007800000 */
[----:B------:R-:W0:Y:S01]  /*18e0*/  SHFL.BFLY PT, R23, R88, 0x2, 0x1f ;  /* 0x0c401f0058177f89 */ /* 0x000e2200000e0000 */
[----:B------:R-:W-:-:S05]  /*18f0*/  FMNMX R84, R90, R77, !PT ;  /* 0x0000004d5a547209 */ /* 0x000fca0007800000 */
[--C-:B------:R-:W-:Y:S01]  /*1900*/  FFMA R64, R64, UR17, -R84.reuse ;  /* 0x0000001140407c23 */ /* 0x100fe20008000854 */
[----:B------:R-:W-:-:S03]  /*1910*/  FFMA R69, R69, UR17, -R84 ;  /* 0x0000001145457c23 */ /* 0x000fc60008000854 */
[----:B------:R-:W-:Y:S01]  /*1920*/  FMUL R90, R64, 1.4426950216293334961 ;  /* 0x3fb8aa3b405a7820 */ /* 0x000fe20000400000 */
[----:B------:R-:W-:Y:S01]  /*1930*/  FMUL R64, R62, UR17 ;  /* 0x000000113e407c20 */ /* 0x000fe20008400000 */
[----:B------:R-:W-:-:S06]  /*1940*/  FMUL R69, R69, 1.4426950216293334961 ;  /* 0x3fb8aa3b45457820 */ /* 0x000fcc0000400000 */
[----:B------:R-:W-:Y:S01]  /*1950*/  MUFU.EX2 R69, R69 ;  /* 0x0000004500457308 */ /* 0x000fe20000000800 */
[----:B0-----:R-:W-:Y:S01]  /*1960*/  FMNMX R88, R88, R23, !PT ;  /* 0x0000001758587209 */ /* 0x001fe20007800000 */
[----:B------:R-:W-:-:S04]  /*1970*/  FADD R23, -R84, R77 ;  /* 0x0000004d54177221 */ /* 0x000fc80000000100 */
[----:B------:R-:W-:Y:S01]  /*1980*/  SHFL.BFLY PT, R93, R88, 0x1, 0x1f ;  /* 0x0c201f00585d7f89 */ /* 0x000fe200000e0000 */
[----:B------:R-:W-:-:S06]  /*1990*/  FMUL R23, R23, 1.4426950216293334961 ;  /* 0x3fb8aa3b17177820 */ /* 0x000fcc0000400000 */
[----:B------:R-:W0:Y:S01]  /*19a0*/  MUFU.EX2 R23, R23 ;  /* 0x0000001700177308 */ /* 0x000e220000000800 */
[----:B--2---:R1:W-:Y:S04]  /*19b0*/  STS.U16 [R76+UR16+0x2000], R89 ;  /* 0x002000594c007988 */ /* 0x0043e80008000410 */
[----:B---3--:R2:W-:Y:S01]  /*19c0*/  STS.U16 [R76+UR16+0x2100], R91 ;  /* 0x0021005b4c007988 */ /* 0x0085e20008000410 */
[-C--:B0-----:R-:W-:Y:S01]  /*19d0*/  FMUL R40, R40, R23.reuse ;  /* 0x0000001728287220 */ /* 0x081fe20000400000 */
[-C--:B------:R-:W-:Y:S01]  /*19e0*/  FMUL R41, R41, R23.reuse ;  /* 0x0000001729297220 */ /* 0x080fe20000400000 */
[-C--:B------:R-:W-:Y:S01]  /*19f0*/  FMUL R44, R44, R23.reuse ;  /* 0x000000172c2c7220 */ /* 0x080fe20000400000 */
[----:B----4-:R-:W-:Y:S01]  /*1a00*/  STS.U16 [R76+UR16+0x2200], R87 ;  /* 0x002200574c007988 */ /* 0x010fe20008000410 */
[-C--:B------:R-:W-:Y:S01]  /*1a10*/  FMUL R45, R45, R23.reuse ;  /* 0x000000172d2d7220 */ /* 0x080fe20000400000 */
[----:B-1----:R-:W-:Y:S01]  /*1a20*/  FMUL R89, R59, UR17 ;  /* 0x000000113b597c20 */ /* 0x002fe20008400000 */
[-C--:B------:R-:W-:Y:S01]  /*1a30*/  FMUL R48, R48, R23.reuse ;  /* 0x0000001730307220 */ /* 0x080fe20000400000 */
[-C--:B------:R-:W-:Y:S01]  /*1a40*/  FMUL R49, R49, R23.reuse ;  /* 0x0000001731317220 */ /* 0x080fe20000400000 */
[----:B------:R-:W-:Y:S01]  /*1a50*/  FMUL R52, R52, R23 ;  /* 0x0000001734347220 */ /* 0x000fe20000400000 */
[----:B-----5:R-:W-:Y:S01]  /*1a60*/  STS.U16 [R76+UR16+0x2300], R85 ;  /* 0x002300554c007988 */ /* 0x020fe20008000410 */
[----:B--2---:R-:W-:Y:S01]  /*1a70*/  FMNMX R91, R86, R89, !PT ;  /* 0x00000059565b7209 */ /* 0x004fe20007800000 */
[--C-:B------:R-:W-:Y:S01]  /*1a80*/  FFMA R86, R65, UR17, -R84.reuse ;  /* 0x0000001141567c23 */ /* 0x100fe20008000854 */
[----:B------:R-:W-:Y:S01]  /*1a90*/  FMUL R53, R53, R23 ;  /* 0x0000001735357220 */ /* 0x000fe20000400000 */
[----:B------:R-:W0:Y:S01]  /*1aa0*/  SHFL.BFLY PT, R89, R22, 0x1, 0x1f ;  /* 0x0c201f0016597f89 */ /* 0x000e2200000e0000 */
[----:B------:R-:W-:Y:S01]  /*1ab0*/  FMNMX R91, R64, R91, !PT ;  /* 0x0000005b405b7209 */ /* 0x000fe20007800000 */
[----:B------:R-:W-:Y:S01]  /*1ac0*/  FMUL R92, R86, 1.4426950216293334961 ;  /* 0x3fb8aa3b565c7820 */ /* 0x000fe20000400000 */
[----:B------:R-:W-:Y:S01]  /*1ad0*/  FMUL R86, R63, UR17 ;  /* 0x000000113f567c20 */ /* 0x000fe20008400000 */
[----:B------:R-:W-:Y:S01]  /*1ae0*/  FFMA R64, R68, UR17, -R84 ;  /* 0x0000001144407c23 */ /* 0x000fe20008000854 */
[----:B------:R-:W-:Y:S01]  /*1af0*/  MUFU.EX2 R65, R90 ;  /* 0x0000005a00417308 */ /* 0x000fe20000000800 */
[----:B------:R1:W-:Y:S06]  /*1b00*/  MEMBAR.ALL.CTA ;  /* 0x0000000000007992 */ /* 0x0003ec0000008000 */
[----:B-1----:R-:W1:Y:S01]  /*1b10*/  FENCE.VIEW.ASYNC.S ;  /* 0x00000000000073c6 */ /* 0x002e620000000000 */
[----:B------:R-:W-:Y:S01]  /*1b20*/  FMNMX R86, R86, R91, !PT ;  /* 0x0000005b56567209 */ /* 0x000fe20007800000 */
[----:B------:R-:W-:-:S04]  /*1b30*/  FMUL R64, R64, 1.4426950216293334961 ;  /* 0x3fb8aa3b40407820 */ /* 0x000fc80000400000 */
[----:B-1----:R-:W1:Y:S01]  /*1b40*/  SHFL.BFLY PT, R91, R86, 0x2, 0x1f ;  /* 0x0c401f00565b7f89 */ /* 0x002e6200000e0000 */
[----:B------:R-:W2:Y:S08]  /*1b50*/  MUFU.EX2 R68, R92 ;  /* 0x0000005c00447308 */ /* 0x000eb00000000800 */
[----:B------:R-:W3:Y:S01]  /*1b60*/  MUFU.EX2 R64, R64 ;  /* 0x0000004000407308 */ /* 0x000ee20000000800 */
[----:B0-----:R-:W-:-:S04]  /*1b70*/  FMNMX R89, R22, R89, !PT ;  /* 0x0000005916597209 */ /* 0x001fc80007800000 */
[----:B------:R-:W-:-:S05]  /*1b80*/  FMNMX R22, R89, R78, !PT ;  /* 0x0000004e59167209 */ /* 0x000fca0007800000 */
[--C-:B------:R-:W-:Y:S01]  /*1b90*/  FFMA R67, R67, UR17, -R22.reuse ;  /* 0x0000001143437c23 */ /* 0x100fe20008000816 */
[--C-:B------:R-:W-:Y:S01]  /*1ba0*/  FFMA R66, R66, UR17, -R22.reuse ;  /* 0x0000001142427c23 */ /* 0x100fe20008000816 */
[--C-:B------:R-:W-:Y:S01]  /*1bb0*/  FFMA R71, R71, UR17, -R22.reuse ;  /* 0x0000001147477c23 */ /* 0x100fe20008000816 */
[----:B------:R-:W-:Y:S01]  /*1bc0*/  FFMA R70, R70, UR17, -R22 ;  /* 0x0000001146467c23 */ /* 0x000fe20008000816 */
[----:B-1----:R-:W-:Y:S01]  /*1bd0*/  FMNMX R89, R86, R91, !PT ;  /* 0x0000005b56597209 */ /* 0x002fe20007800000 */
[----:B------:R-:W-:Y:S01]  /*1be0*/  FMUL R77, R67, 1.4426950216293334961 ;  /* 0x3fb8aa3b434d7820 */ /* 0x000fe20000400000 */
[----:B------:R-:W-:Y:S01]  /*1bf0*/  FMNMX R67, R88, R93, !PT ;  /* 0x0000005d58437209 */ /* 0x000fe20007800000 */
[----:B------:R-:W-:Y:S01]  /*1c00*/  FMUL R66, R66, 1.4426950216293334961 ;  /* 0x3fb8aa3b42427820 */ /* 0x000fe20000400000 */
[----:B------:R-:W-:Y:S01]  /*1c10*/  FMUL R87, R71, 1.4426950216293334961 ;  /* 0x3fb8aa3b47577820 */ /* 0x000fe20000400000 */
[----:B------:R-:W0:Y:S01]  /*1c20*/  SHFL.BFLY PT, R88, R89, 0x1, 0x1f ;  /* 0x0c201f0059587f89 */ /* 0x000e2200000e0000 */
[----:B------:R-:W-:Y:S01]  /*1c30*/  FMNMX R67, R67, R80, !PT ;  /* 0x0000005043437209 */ /* 0x000fe20007800000 */
[----:B------:R-:W-:Y:S01]  /*1c40*/  MUFU.EX2 R77, R77 ;  /* 0x0000004d004d7308 */ /* 0x000fe20000000800 */
[----:B------:R-:W-:Y:S01]  /*1c50*/  FMUL R70, R70, 1.4426950216293334961 ;  /* 0x3fb8aa3b46467820 */ /* 0x000fe20000400000 */
[----:B------:R-:W-:-:S02]  /*1c60*/  FADD R78, -R22, R78 ;  /* 0x0000004e164e7221 */ /* 0x000fc40000000100 */
[--C-:B------:R-:W-:Y:S01]  /*1c70*/  FFMA R56, R56, UR17, -R67.reuse ;  /* 0x0000001138387c23 */ /* 0x100fe20008000843 */
[--C-:B------:R-:W-:Y:S01]  /*1c80*/  FFMA R71, R57, UR17, -R67.reuse ;  /* 0x0000001139477c23 */ /* 0x100fe20008000843 */
[----:B--2---:R-:W-:Y:S01]  /*1c90*/  FADD R57, R65, R68 ;  /* 0x0000004441397221 */ /* 0x004fe20000000000 */
[----:B------:R-:W-:Y:S01]  /*1ca0*/  FFMA R60, R60, UR17, -R67 ;  /* 0x000000113c3c7c23 */ /* 0x000fe20008000843 */
[----:B------:R-:W1:Y:S01]  /*1cb0*/  MUFU.EX2 R66, R66 ;  /* 0x0000004200427308 */ /* 0x000e620000000800 */
[----:B------:R-:W-:Y:S01]  /*1cc0*/  FMUL R86, R56, 1.4426950216293334961 ;  /* 0x3fb8aa3b38567820 */ /* 0x000fe20000400000 */
[----:B------:R-:W-:Y:S01]  /*1cd0*/  F2FP.BF16.F32.PACK_AB R56, R68, R65 ;  /* 0x000000414438723e */ /* 0x000fe200000010ff */
[----:B------:R-:W-:Y:S01]  /*1ce0*/  FMUL R65, R71, 1.4426950216293334961 ;  /* 0x3fb8aa3b47417820 */ /* 0x000fe20000400000 */
[----:B---3--:R-:W-:-:S04]  /*1cf0*/  FADD R68, R64, R57 ;  /* 0x0000003940447221 */ /* 0x008fc80000000000 */
[----:B------:R-:W-:Y:S01]  /*1d00*/  FADD R68, R69, R68 ;  /* 0x0000004445447221 */ /* 0x000fe20000000000 */
[----:B------:R-:W-:Y:S01]  /*1d10*/  MUFU.EX2 R86, R86 ;  /* 0x0000005600567308 */ /* 0x000fe20000000800 */
[----:B0-----:R-:W-:Y:S01]  /*1d20*/  FMNMX R71, R89, R88, !PT ;  /* 0x0000005859477209 */ /* 0x001fe20007800000 */
[----:B------:R-:W-:Y:S01]  /*1d30*/  FMUL R89, R60, 1.4426950216293334961 ;  /* 0x3fb8aa3b3c597820 */ /* 0x000fe20000400000 */
[----:B------:R-:W-:-:S05]  /*1d40*/  FFMA R60, R61, UR17, -R67 ;  /* 0x000000113d3c7c23 */ /* 0x000fca0008000843 */
[----:B------:R-:W0:Y:S01]  /*1d50*/  MUFU.EX2 R65, R65 ;  /* 0x0000004100417308 */ /* 0x000e220000000800 */
[----:B------:R-:W-:Y:S01]  /*1d60*/  FMNMX R71, R71, R82, !PT ;  /* 0x0000005247477209 */ /* 0x000fe20007800000 */
[----:B-1----:R-:W-:Y:S01]  /*1d70*/  FADD R85, R66, R77 ;  /* 0x0000004d42557221 */ /* 0x002fe20000000000 */
[----:B------:R-:W-:-:S03]  /*1d80*/  FMUL R60, R60, 1.4426950216293334961 ;  /* 0x3fb8aa3b3c3c7820 */ /* 0x000fc60000400000 */
[--C-:B------:R-:W-:Y:S01]  /*1d90*/  FFMA R57, R58, UR17, -R71.reuse ;  /* 0x000000113a397c23 */ /* 0x100fe20008000847 */
[----:B------:R-:W-:Y:S01]  /*1da0*/  F2FP.BF16.F32.PACK_AB R58, R69, R64 ;  /* 0x00000040453a723e */ /* 0x000fe200000010ff */
[----:B------:R-:W1:Y:S01]  /*1db0*/  MUFU.EX2 R70, R70 ;  /* 0x0000004600467308 */ /* 0x000e620000000800 */
[--C-:B------:R-:W-:Y:S01]  /*1dc0*/  FFMA R59, R59, UR17, -R71.reuse ;  /* 0x000000113b3b7c23 */ /* 0x100fe20008000847 */
[----:B------:R-:W-:Y:S01]  /*1dd0*/  FMUL R64, R57, 1.4426950216293334961 ;  /* 0x3fb8aa3b39407820 */ /* 0x000fe20000400000 */
[----:B------:R-:W-:Y:S01]  /*1de0*/  F2FP.BF16.F32.PACK_AB R57, R77, R66 ;  /* 0x000000424d39723e */ /* 0x000fe200000010ff */
[----:B------:R-:W-:Y:S01]  /*1df0*/  FFMA R62, R62, UR17, -R71 ;  /* 0x000000113e3e7c23 */ /* 0x000fe20008000847 */
[----:B------:R-:W2:Y:S01]  /*1e00*/  SHFL.BFLY PT, R77, R68, 0x2, 0x1f ;  /* 0x0c401f00444d7f89 */ /* 0x000ea200000e0000 */
[----:B------:R-:W-:Y:S02]  /*1e10*/  FMUL R69, R59, 1.4426950216293334961 ;  /* 0x3fb8aa3b3b457820 */ /* 0x000fe40000400000 */
[----:B------:R-:W3:Y:S01]  /*1e20*/  MUFU.EX2 R87, R87 ;  /* 0x0000005700577308 */ /* 0x000ee20000000800 */
[----:B------:R-:W-:Y:S01]  /*1e30*/  FMUL R62, R62, 1.4426950216293334961 ;  /* 0x3fb8aa3b3e3e7820 */ /* 0x000fe20000400000 */
[----:B0-----:R-:W-:-:S06]  /*1e40*/  FADD R90, R86, R65 ;  /* 0x00000041565a7221 */ /* 0x001fcc0000000000 */
[----:B------:R-:W0:Y:S01]  /*1e50*/  MUFU.EX2 R61, R89 ;  /* 0x00000059003d7308 */ /* 0x000e220000000800 */
[----:B-1----:R-:W-:Y:S01]  /*1e60*/  FADD R66, R70, R85 ;  /* 0x0000005546427221 */ /* 0x002fe20000000000 */
[----:B------:R-:W-:Y:S01]  /*1e70*/  FMUL R85, R78, 1.4426950216293334961 ;  /* 0x3fb8aa3b4e557820 */ /* 0x000fe20000400000 */
[----:B------:R-:W-:-:S04]  /*1e80*/  FADD R78, -R67, R80 ;  /* 0x00000050434e7221 */ /* 0x000fc80000000100 */
[----:B------:R-:W-:Y:S01]  /*1e90*/  FMUL R78, R78, 1.4426950216293334961 ;  /* 0x3fb8aa3b4e4e7820 */ /* 0x000fe20000400000 */
[----:B------:R1:W4:Y:S01]  /*1ea0*/  MUFU.EX2 R88, R60 ;  /* 0x0000003c00587308 */ /* 0x0003220000000800 */
[C---:B---3--:R-:W-:Y:S01]  /*1eb0*/  F2FP.BF16.F32.PACK_AB R59, R87.reuse, R70 ;  /* 0x00000046573b723e */ /* 0x048fe200000010ff */
[----:B------:R-:W-:Y:S01]  /*1ec0*/  FADD R66, R87, R66 ;  /* 0x0000004257427221 */ /* 0x000fe20000000000 */
[----:B--2---:R-:W-:-:S05]  /*1ed0*/  FADD R77, R68, R77 ;  /* 0x0000004d444d7221 */ /* 0x004fca0000000000 */
[----:B------:R-:W-:Y:S01]  /*1ee0*/  MUFU.EX2 R64, R64 ;  /* 0x0000004000407308 */ /* 0x000fe20000000800 */
[----:B-1----:R-:W-:-:S04]  /*1ef0*/  FFMA R60, R63, UR17, -R71 ;  /* 0x000000113f3c7c23 */ /* 0x002fc80008000847 */
[----:B------:R-:W-:Y:S01]  /*1f00*/  FMUL R70, R60, 1.4426950216293334961 ;  /* 0x3fb8aa3b3c467820 */ /* 0x000fe20000400000 */
[----:B------:R-:W-:Y:S01]  /*1f10*/  F2FP.BF16.F32.PACK_AB R60, R65, R86 ;  /* 0x00000056413c723e */ /* 0x000fe200000010ff */
[----:B0-----:R-:W-:Y:S01]  /*1f20*/  FADD R65, R61, R90 ;  /* 0x0000005a3d417221 */ /* 0x001fe20000000000 */
[----:B------:R-:W0:Y:S03]  /*1f30*/  MUFU.EX2 R69, R69 ;  /* 0x0000004500457308 */ /* 0x000e260000000800 */
[----:B----4-:R-:W-:-:S05]  /*1f40*/  FADD R65, R88, R65 ;  /* 0x0000004158417221 */ /* 0x010fca0000000000 */
[----:B------:R1:W2:Y:S08]  /*1f50*/  MUFU.EX2 R63, R62 ;  /* 0x0000003e003f7308 */ /* 0x0002b00000000800 */
[----:B------:R-:W3:Y:S01]  /*1f60*/  MUFU.EX2 R85, R85 ;  /* 0x0000005500557308 */ /* 0x000ee20000000800 */
[----:B-1----:R-:W-:Y:S01]  /*1f70*/  F2FP.BF16.F32.PACK_AB R62, R88, R61 ;  /* 0x0000003d583e723e */ /* 0x002fe200000010ff */
[----:B------:R-:W-:Y:S01]  /*1f80*/  FADD R61, -R71, R82 ;  /* 0x00000052473d7221 */ /* 0x000fe20000000100 */
[----:B0-----:R-:W-:Y:S01]  /*1f90*/  FADD R80, R64, R69 ;  /* 0x0000004540507221 */ /* 0x001fe20000000000 */
[----:B------:R-:W-:-:S02]  /*1fa0*/  MOV R82, R71 ;  /* 0x0000004700527202 */ /* 0x000fc40000000f00 */
[----:B------:R-:W-:Y:S01]  /*1fb0*/  FMUL R68, R61, 1.4426950216293334961 ;  /* 0x3fb8aa3b3d447820 */ /* 0x000fe20000400000 */
[----:B------:R-:W-:Y:S01]  /*1fc0*/  F2FP.BF16.F32.PACK_AB R61, R69, R64 ;  /* 0x00000040453d723e */ /* 0x000fe200000010ff */
[----:B------:R-:W0:Y:S01]  /*1fd0*/  MUFU.EX2 R87, R78 ;  /* 0x0000004e00577308 */ /* 0x000e220000000800 */
[----:B--2---:R-:W-:Y:S01]  /*1fe0*/  FADD R89, R63, R80 ;  /* 0x000000503f597221 */ /* 0x004fe20000000000 */
[----:B------:R-:W1:Y:S01]  /*1ff0*/  SHFL.BFLY PT, R69, R66, 0x2, 0x1f ;  /* 0x0c401f0042457f89 */ /* 0x000e6200000e0000 */
[----:B------:R-:W-:-:S05]  /*2000*/  MOV R80, R67 ;  /* 0x0000004300507202 */ /* 0x000fca0000000f00 */
[----:B------:R-:W2:Y:S01]  /*2010*/  MUFU.EX2 R64, R68 ;  /* 0x0000004400407308 */ /* 0x000ea20000000800 */
[-C--:B---3--:R-:W-:Y:S01]  /*2020*/  FMUL R42, R42, R85.reuse ;  /* 0x000000552a2a7220 */ /* 0x088fe20000400000 */
[-C--:B------:R-:W-:Y:S01]  /*2030*/  FMUL R43, R43, R85.reuse ;  /* 0x000000552b2b7220 */ /* 0x080fe20000400000 */
[-C--:B------:R-:W-:Y:S01]  /*2040*/  FMUL R46, R46, R85.reuse ;  /* 0x000000552e2e7220 */ /* 0x080fe20000400000 */
[-C--:B------:R-:W-:Y:S01]  /*2050*/  FMUL R47, R47, R85.reuse ;  /* 0x000000552f2f7220 */ /* 0x080fe20000400000 */
[-C--:B------:R-:W-:Y:S01]  /*2060*/  FMUL R50, R50, R85.reuse ;  /* 0x0000005532327220 */ /* 0x080fe20000400000 */
[-C--:B------:R-:W-:Y:S01]  /*2070*/  FMUL R51, R51, R85.reuse ;  /* 0x0000005533337220 */ /* 0x080fe20000400000 */
[-C--:B------:R-:W-:Y:S01]  /*2080*/  FMUL R54, R54, R85.reuse ;  /* 0x0000005536367220 */ /* 0x080fe20000400000 */
[----:B------:R-:W3:Y:S01]  /*2090*/  MUFU.EX2 R70, R70 ;  /* 0x0000004600467308 */ /* 0x000ee20000000800 */
[----:B------:R-:W-:Y:S01]  /*20a0*/  FMUL R55, R55, R85 ;  /* 0x0000005537377220 */ /* 0x000fe20000400000 */
[-C--:B0-----:R-:W-:Y:S01]  /*20b0*/  FMUL R24, R24, R87.reuse ;  /* 0x0000005718187220 */ /* 0x081fe20000400000 */
[-C--:B------:R-:W-:Y:S01]  /*20c0*/  FMUL R25, R25, R87.reuse ;  /* 0x0000005719197220 */ /* 0x080fe20000400000 */
[-C--:B------:R-:W-:Y:S01]  /*20d0*/  FMUL R28, R28, R87.reuse ;  /* 0x000000571c1c7220 */ /* 0x080fe20000400000 */
[-C--:B------:R-:W-:Y:S01]  /*20e0*/  FMUL R29, R29, R87.reuse ;  /* 0x000000571d1d7220 */ /* 0x080fe20000400000 */
[-C--:B------:R-:W-:Y:S01]  /*20f0*/  FMUL R32, R32, R87.reuse ;  /* 0x0000005720207220 */ /* 0x080fe20000400000 */
[-C--:B------:R-:W-:Y:S01]  /*2100*/  FMUL R33, R33, R87.reuse ;  /* 0x0000005721217220 */ /* 0x080fe20000400000 */
[-C--:B------:R-:W-:Y:S01]  /*2110*/  FMUL R36, R36, R87.reuse ;  /* 0x0000005724247220 */ /* 0x080fe20000400000 */
[----:B------:R-:W-:Y:S01]  /*2120*/  FMUL R37, R37, R87 ;  /* 0x0000005725257220 */ /* 0x000fe20000400000 */
[-C--:B--2---:R-:W-:Y:S01]  /*2130*/  FMUL R26, R26, R64.reuse ;  /* 0x000000401a1a7220 */ /* 0x084fe20000400000 */
[-C--:B------:R-:W-:Y:S01]  /*2140*/  FMUL R27, R27, R64.reuse ;  /* 0x000000401b1b7220 */ /* 0x080fe20000400000 */
[-C--:B------:R-:W-:Y:S01]  /*2150*/  FMUL R30, R30, R64.reuse ;  /* 0x000000401e1e7220 */ /* 0x080fe20000400000 */
[-C--:B------:R-:W-:Y:S01]  /*2160*/  FMUL R31, R31, R64.reuse ;  /* 0x000000401f1f7220 */ /* 0x080fe20000400000 */
[-C--:B------:R-:W-:Y:S01]  /*2170*/  FMUL R34, R34, R64.reuse ;  /* 0x0000004022227220 */ /* 0x080fe20000400000 */
[-C--:B------:R-:W-:Y:S01]  /*2180*/  FMUL R35, R35, R64.reuse ;  /* 0x0000004023237220 */ /* 0x080fe20000400000 */
[-C--:B------:R-:W-:Y:S01]  /*2190*/  FMUL R38, R38, R64.reuse ;  /* 0x0000004026267220 */ /* 0x080fe20000400000 */
[----:B------:R-:W-:Y:S01]  /*21a0*/  FMUL R39, R39, R64 ;  /* 0x0000004027277220 */ /* 0x000fe20000400000 */
[C---:B---3--:R-:W-:Y:S01]  /*21b0*/  F2FP.BF16.F32.PACK_AB R63, R70.reuse, R63 ;  /* 0x0000003f463f723e */ /* 0x048fe200000010ff */
[----:B------:R-:W-:Y:S01]  /*21c0*/  BAR.SYNC.DEFER_BLOCKING 0x0 ;  /* 0x0000000000007b1d */ /* 0x000fe20000010000 */
[----:B------:R-:W-:Y:S01]  /*21d0*/  FADD R89, R70, R89 ;  /* 0x0000005946597221 */ /* 0x000fe20000000000 */
[----:B-1----:R-:W-:-:S04]  /*21e0*/  FADD R69, R66, R69 ;  /* 0x0000004542457221 */ /* 0x002fc80000000000 */
[----:B------:R-:W0:Y:S04]  /*21f0*/  SHFL.BFLY PT, R70, R89, 0x2, 0x1f ;  /* 0x0c401f0059467f89 */ /* 0x000e2800000e0000 */
[----:B------:R-:W1:Y:S04]  /*2200*/  SHFL.BFLY PT, R68, R65, 0x2, 0x1f ;  /* 0x0c401f0041447f89 */ /* 0x000e6800000e0000 */
[----:B------:R-:W2:Y:S01]  /*2210*/  SHFL.BFLY PT, R66, R77, 0x1, 0x1f ;  /* 0x0c201f004d427f89 */ /* 0x000ea200000e0000 */
[----:B------:R-:W-:-:S06]  /*2220*/  WARPGROUP.ARRIVE ;  /* 0x00000000000079c5 */ /* 0x000fcc0000000000 */
[----:B------:R-:W-:Y:S01]  /*2230*/  HGMMA.64x32x16.F32.BF16 R40, R56, gdesc[UR4], R40 ;  /* 0x0060000438287df0 */ /* 0x000fe20008701828 */
[----:B0-----:R-:W-:Y:S02]  /*2240*/  FADD R89, R89, R70 ;  /* 0x0000004659597221 */ /* 0x001fe40000000000 */
[----:B------:R-:W-:Y:S01]  /*2250*/  HGMMA.64x32x16.F32.BF16 R24, R60, gdesc[UR4], R24, gsb0 ;  /* 0x006000043c187df0 */ /* 0x000fe20008001818 */
[----:B-1----:R-:W-:Y:S02]  /*2260*/  FADD R65, R65, R68 ;  /* 0x0000004441417221 */ /* 0x002fe40000000000 */
[----:B------:R-:W0:Y:S01]  /*2270*/  SHFL.BFLY PT, R78, R89, 0x1, 0x1f ;  /* 0x0c201f00594e7f89 */ /* 0x000e2200000e0000 */
[----:B--2---:R-:W-:-:S03]  /*2280*/  FADD R66, R77, R66 ;  /* 0x000000424d427221 */ /* 0x004fc60000000000 */
[----:B------:R-:W1:Y:S01]  /*2290*/  SHFL.BFLY PT, R68, R69, 0x1, 0x1f ;  /* 0x0c201f0045447f89 */ /* 0x000e6200000e0000 */
[----:B------:R-:W-:Y:S02]  /*22a0*/  IMAD.MOV.U32 R77, RZ, RZ, R84 ;  /* 0x000000ffff4d7224 */ /* 0x000fe400078e0054 */
[----:B------:R-:W-:Y:S01]  /*22b0*/  FFMA R2, R23, R2, R66 ;  /* 0x0000000217027223 */ /* 0x000fe20000000042 */
[----:B------:R-:W2:Y:S01]  /*22c0*/  SHFL.BFLY PT, R70, R65, 0x1, 0x1f ;  /* 0x0c201f0041467f89 */ /* 0x000ea200000e0000 */
[----:B------:R-:W-:Y:S02]  /*22d0*/  IMAD.MOV.U32 R23, RZ, RZ, R67 ;  /* 0x000000ffff177224 */ /* 0x000fe400078e0043 */
[----:B0-----:R-:W-:Y:S01]  /*22e0*/  FADD R91, R89, R78 ;  /* 0x0000004e595b7221 */ /* 0x001fe20000000000 */
[----:B------:R-:W-:Y:S01]  /*22f0*/  MOV R78, R22 ;  /* 0x00000016004e7202 */ /* 0x000fe20000000f00 */
[----:B-1----:R-:W-:Y:S02]  /*2300*/  FADD R68, R69, R68 ;  /* 0x0000004445447221 */ /* 0x002fe40000000000 */
[----:B------:R-:W-:Y:S01]  /*2310*/  FFMA R75, R64, R75, R91 ;  /* 0x0000004b404b7223 */ /* 0x000fe2000000005b */
[----:B------:R-:W-:Y:S01]  /*2320*/  MOV R64, R71 ;  /* 0x0000004700407202 */ /* 0x000fe20000000f00 */
[----:B--2---:R-:W-:Y:S01]  /*2330*/  FADD R70, R65, R70 ;  /* 0x0000004641467221 */ /* 0x004fe20000000000 */
[----:B------:R-:W-:Y:S01]  /*2340*/  FFMA R4, R85, R4, R68 ;  /* 0x0000000455047223 */ /* 0x000fe20000000044 */
[----:B------:R-:W-:-:S02]  /*2350*/  MOV R65, R84 ;  /* 0x0000005400417202 */ /* 0x000fc40000000f00 */
[----:B------:R-:W-:Y:S01]  /*2360*/  FFMA R74, R87, R74, R70 ;  /* 0x0000004a574a7223 */ /* 0x000fe20000000046 */
[----:B------:R-:W-:Y:S02]  /*2370*/  WARPGROUP.DEPBAR.LE gsb0, 0x0 ;  /* 0x00008000000079c5 */ /* 0x000fe40000010000 */
[----:B------:R-:W-:Y:S05]  /*2380*/  @!P0 BRA `(.L_x_1) ;  /* 0xfffffff000448947 */ /* 0x000fea000383ffff */
.L_x_0:
[----:B------:R-:W0:Y:S01]  /*2390*/  S2R R5, SR_TID.X ;  /* 0x0000000000057919 */ /* 0x000e220000002100 */
[C---:B------:R-:W-:Y:S01]  /*23a0*/  SHF.L.U32 R3, R73.reuse, 0x3, RZ ;  /* 0x0000000349037819 */ /* 0x040fe200000006ff */
[----:B------:R-:W-:Y:S01]  /*23b0*/  FMUL R7, R34, 0.25 ;  /* 0x3e80000022077820 */ /* 0x000fe20000400000 */
[----:B------:R-:W-:Y:S01]  /*23c0*/  SHF.L.U32 R0, R73, 0x6, RZ ;  /* 0x0000000649007819 */ /* 0x000fe200000006ff */
[----:B------:R-:W-:Y:S01]  /*23d0*/  FMUL R10, R31, 0.25 ;  /* 0x3e8000001f0a7820 */ /* 0x000fe20000400000 */
[----:B------:R-:W-:Y:S01]  /*23e0*/  LOP3.LUT R6, R73, 0xf, RZ, 0xc0, !PT ;  /* 0x0000000f49067812 */ /* 0x000fe200078ec0ff */
[----:B------:R-:W-:Y:S01]  /*23f0*/  FMUL R9, R30, 0.25 ;  /* 0x3e8000001e097820 */ /* 0x000fe20000400000 */
[----:B------:R-:W-:Y:S01]  /*2400*/  LOP3.LUT R0, R0, 0x400, RZ, 0xc0, !PT ;  /* 0x0000040000007812 */ /* 0x000fe200078ec0ff */
[----:B------:R-:W-:Y:S01]  /*2410*/  FMUL R21, R32, 0.25 ;  /* 0x3e80000020157820 */ /* 0x000fe20000400000 */
[----:B------:R-:W-:Y:S01]  /*2420*/  FSETP.GT.AND P0, PT, |R75|, 8.50705917302346158658e+37, PT ;  /* 0x7e8000004b00780b */ /* 0x000fe20003f04200 */
[----:B------:R-:W-:Y:S01]  /*2430*/  FMUL R12, R33, 0.25 ;  /* 0x3e800000210c7820 */ /* 0x000fe20000400000 */
[----:B------:R-:W-:Y:S01]  /*2440*/  FSETP.GT.AND P1, PT, |R74|, 8.50705917302346158658e+37, PT ;  /* 0x7e8000004a00780b */ /* 0x000fe20003f24200 */
[----:B------:R-:W-:Y:S01]  /*2450*/  FMUL R14, R47, 0.25 ;  /* 0x3e8000002f0e7820 */ /* 0x000fe20000400000 */
[----:B------:R-:W-:Y:S01]  /*2460*/  FSEL R30, R9, R30, P0 ;  /* 0x0000001e091e7208 */ /* 0x000fe20000000000 */
[----:B------:R-:W-:Y:S01]  /*2470*/  FMUL R9, R24, 0.25 ;  /* 0x3e80000018097820 */ /* 0x000fe20000400000 */
[----:B------:R-:W-:Y:S01]  /*2480*/  MOV R17, R2 ;  /* 0x0000000200117202 */ /* 0x000fe20000000f00 */
[----:B------:R-:W-:Y:S01]  /*2490*/  FMUL R2, R53, 0.25 ;  /* 0x3e80000035027820 */ /* 0x000fe20000400000 */
[----:B------:R-:W-:Y:S01]  /*24a0*/  FSEL R21, R21, R32, P1 ;  /* 0x0000002015157208 */ /* 0x000fe20000800000 */
[----:B------:R-:W-:Y:S01]  /*24b0*/  FMUL R13, R42, 0.25 ;  /* 0x3e8000002a0d7820 */ /* 0x000fe20000400000 */
[----:B------:R-:W-:Y:S01]  /*24c0*/  FSETP.GT.AND P3, PT, |R17|, 8.50705917302346158658e+37, PT ;  /* 0x7e8000001100780b */ /* 0x000fe20003f64200 */
[----:B------:R-:W-:Y:S01]  /*24d0*/  FMUL R16, R75, 8388608 ;  /* 0x4b0000004b107820 */ /* 0x000fe20000400000 */
[C---:B------:R-:W-:Y:S01]  /*24e0*/  FSETP.GEU.AND P4, PT, R17.reuse, 1.175494350822287508e-38, PT ;  /* 0x008000001100780b */ /* 0x040fe20003f8e000 */
[----:B------:R-:W-:Y:S01]  /*24f0*/  FMUL R19, R36, 0.25 ;  /* 0x3e80000024137820 */ /* 0x000fe20000400000 */
[----:B------:R-:W-:Y:S01]  /*2500*/  FSEL R53, R2, R53, P3 ;  /* 0x0000003502357208 */ /* 0x000fe20001800000 */
[----:B------:R-:W-:Y:S01]  /*2510*/  FMUL R2, R17, 8388608 ;  /* 0x4b00000011027820 */ /* 0x000fe20000400000 */
[----:B------:R-:W-:Y:S01]  /*2520*/  FSEL R33, R12, R33, P1 ;  /* 0x000000210c217208 */ /* 0x000fe20000800000 */
[----:B------:R-:W-:Y:S01]  /*2530*/  FMUL R12, R25, 0.25 ;  /* 0x3e800000190c7820 */ /* 0x000fe20000400000 */
[----:B------:R-:W-:Y:S01]  /*2540*/  FSEL R83, RZ, -23, P4 ;  /* 0xc1b80000ff537808 */ /* 0x000fe20002000000 */
[----:B------:R-:W-:Y:S01]  /*2550*/  FMUL R11, R50, 0.25 ;  /* 0x3e800000320b7820 */ /* 0x000fe20000400000 */
[----:B------:R-:W-:Y:S01]  /*2560*/  BAR.SYNC.DEFER_BLOCKING 0x0 ;  /* 0x0000000000007b1d */ /* 0x000fe20000010000 */
[----:B------:R-:W-:-:S02]  /*2570*/  FSETP.GEU.AND P5, PT, R75, 1.175494350822287508e-38, PT ;  /* 0x008000004b00780b */ /* 0x000fc40003fae000 */
[----:B0-----:R-:W-:Y:S02]  /*2580*/  LOP3.LUT R8, R5, 0x70, RZ, 0xc0, !PT ;  /* 0x0000007005087812 */ /* 0x001fe400078ec0ff */
[----:B------:R-:W-:Y:S01]  /*2590*/  LOP3.LUT R5, R3, 0x38, RZ, 0xc0, !PT ;  /* 0x0000003803057812 */ /* 0x000fe200078ec0ff */
[----:B------:R-:W-:Y:S01]  /*25a0*/  ULDC.64 UR6, c[0x0][0x270] ;  /* 0x00009c0000067ab9 */ /* 0x000fe20000000a00 */
[----:B------:R-:W-:Y:S01]  /*25b0*/  LEA R3, R6, UR16, 0x4 ;  /* 0x0000001006037c11 */ /* 0x000fe2000f8e20ff */
[----:B------:R-:W-:Y:S01]  /*25c0*/  FMUL R6, R39, 0.25 ;  /* 0x3e80000027067820 */ /* 0x000fe20000400000 */
[----:B------:R-:W-:Y:S01]  /*25d0*/  IADD3 R5, R5, UR16, RZ ;  /* 0x0000001005057c10 */ /* 0x000fe2000fffe0ff */
[----:B------:R-:W-:Y:S01]  /*25e0*/  UIMAD UR6, UR5, UR6, URZ ;  /* 0x00000006050672a4 */ /* 0x000fe2000f8e023f */
[----:B------:R-:W-:Y:S02]  /*25f0*/  IADD3 R3, R0, R3, RZ ;  /* 0x0000000300037210 */ /* 0x000fe40007ffe0ff */
[----:B------:R-:W-:Y:S01]  /*2600*/  FSEL R25, R12, R25, P1 ;  /* 0x000000190c197208 */ /* 0x000fe20000800000 */
[----:B------:R-:W-:-:S02]  /*2610*/  IMAD R0, R8, 0x4, R5 ;  /* 0x0000000408007824 */ /* 0x000fc400078e0205 */
[----:B------:R-:W-:Y:S01]  /*2620*/  FMUL R5, R38, 0.25 ;  /* 0x3e80000026057820 */ /* 0x000fe20000400000 */
[----:B------:R-:W-:Y:S01]  /*2630*/  FSEL R8, R7, R34, P0 ;  /* 0x0000002207087208 */ /* 0x000fe20000000000 */
[----:B------:R-:W-:Y:S01]  /*2640*/  FMUL R7, R26, 0.25 ;  /* 0x3e8000001a077820 */ /* 0x000fe20000400000 */
[----:B------:R-:W-:Y:S01]  /*2650*/  FMUL R12, R51, 0.25 ;  /* 0x3e800000330c7820 */ /* 0x000fe20000400000 */
[----:B------:R-:W-:Y:S01]  /*2660*/  FSEL R39, R6, R39, P0 ;  /* 0x0000002706277208 */ /* 0x000fe20000000000 */
[----:B------:R-:W-:Y:S01]  /*2670*/  FMUL R6, R35, 0.25 ;  /* 0x3e80000023067820 */ /* 0x000fe20000400000 */
[----:B------:R-:W-:Y:S01]  /*2680*/  FSEL R20, R5, R38, P0 ;  /* 0x0000002605147208 */ /* 0x000fe20000000000 */
[----:B------:R-:W-:Y:S01]  /*2690*/  USHF.L.U32 UR4, UR6, 0x1, URZ ;  /* 0x0000000106047899 */ /* 0x000fe2000800063f */
[----:B------:R-:W-:Y:S01]  /*26a0*/  FSEL R5, R10, R31, P0 ;  /* 0x0000001f0a057208 */ /* 0x000fe20000000000 */
[----:B------:R-:W-:Y:S01]  /*26b0*/  FMUL R10, R37, 0.25 ;  /* 0x3e800000250a7820 */ /* 0x000fe20000400000 */
[----:B------:R-:W-:Y:S01]  /*26c0*/  FSEL R26, R7, R26, P0 ;  /* 0x0000001a071a7208 */ /* 0x000fe20000000000 */
[----:B------:R-:W-:Y:S01]  /*26d0*/  FMUL R7, R28, 0.25 ;  /* 0x3e8000001c077820 */ /* 0x000fe20000400000 */
[----:B------:R-:W-:Y:S01]  /*26e0*/  FSEL R35, R6, R35, P0 ;  /* 0x0000002306237208 */ /* 0x000fe20000000000 */
[----:B------:R-:W-:Y:S01]  /*26f0*/  FMUL R6, R27, 0.25 ;  /* 0x3e8000001b067820 */ /* 0x000fe20000400000 */
[----:B------:R-:W-:Y:S01]  /*2700*/  FSEL R37, R10, R37, P1 ;  /* 0x000000250a257208 */ /* 0x000fe20000800000 */
[----:B------:R-:W-:Y:S01]  /*2710*/  FMUL R10, R29, 0.25 ;  /* 0x3e8000001d0a7820 */ /* 0x000fe20000400000 */
[----:B------:R-:W-:-:S02]  /*2720*/  FSEL R28, R7, R28, P1 ;  /* 0x0000001c071c7208 */ /* 0x000fc40000800000 */
[----:B------:R-:W-:Y:S02]  /*2730*/  MOV R7, R4 ;  /* 0x0000000400077202 */ /* 0x000fe40000000f00 */
[----:B------:R-:W-:Y:S01]  /*2740*/  FSEL R4, R9, R24, P1 ;  /* 0x0000001809047208 */ /* 0x000fe20000800000 */
[----:B------:R-:W-:Y:S01]  /*2750*/  FMUL R9, R54, 0.25 ;  /* 0x3e80000036097820 */ /* 0x000fe20000400000 */
[----:B------:R-:W-:Y:S01]  /*2760*/  FSEL R29, R10, R29, P1 ;  /* 0x0000001d0a1d7208 */ /* 0x000fe20000800000 */
[----:B------:R-:W-:Y:S01]  /*2770*/  FMUL R10, R55, 0.25 ;  /* 0x3e800000370a7820 */ /* 0x000fe20000400000 */
[C---:B------:R-:W-:Y:S02]  /*2780*/  FSETP.GT.AND P2, PT, |R7|.reuse, 8.50705917302346158658e+37, PT ;  /* 0x7e8000000700780b */ /* 0x040fe40003f44200 */
[----:B------:R-:W-:Y:S02]  /*2790*/  FSETP.GEU.AND P6, PT, R7, 1.175494350822287508e-38, PT ;  /* 0x008000000700780b */ /* 0x000fe40003fce000 */
[----:B------:R-:W-:Y:S01]  /*27a0*/  FSEL R32, R9, R54, P2 ;  /* 0x0000003609207208 */ /* 0x000fe20001000000 */
[----:B------:R-:W-:Y:S01]  /*27b0*/  FMUL R9, R52, 0.25 ;  /* 0x3e80000034097820 */ /* 0x000fe20000400000 */
[----:B------:R-:W-:Y:S01]  /*27c0*/  FSEL R55, R10, R55, P2 ;  /* 0x000000370a377208 */ /* 0x000fe20001000000 */
[----:B------:R-:W-:Y:S01]  /*27d0*/  FMUL R10, R43, 0.25 ;  /* 0x3e8000002b0a7820 */ /* 0x000fe20000400000 */
[----:B------:R-:W-:-:S02]  /*27e0*/  FSEL R47, R14, R47, P2 ;  /* 0x0000002f0e2f7208 */ /* 0x000fc40001000000 */
[----:B------:R-:W-:Y:S02]  /*27f0*/  FSEL R52, R9, R52, P3 ;  /* 0x0000003409347208 */ /* 0x000fe40001800000 */
[----:B------:R-:W-:Y:S01]  /*2800*/  FSEL R43, R10, R43, P2 ;  /* 0x0000002b0a2b7208 */ /* 0x000fe20001000000 */
[----:B------:R-:W-:Y:S01]  /*2810*/  FMUL R10, R49, 0.25 ;  /* 0x3e800000310a7820 */ /* 0x000fe20000400000 */
[----:B------:R-:W-:Y:S01]  /*2820*/  FSEL R9, R2, R17, !P4 ;  /* 0x0000001102097208 */ /* 0x000fe20006000000 */
[----:B------:R-:W-:Y:S01]  /*2830*/  FMUL R2, R41, 0.25 ;  /* 0x3e80000029027820 */ /* 0x000fe20000400000 */
[----:B------:R-:W-:Y:S01]  /*2840*/  FSEL R42, R13, R42, P2 ;  /* 0x0000002a0d2a7208 */ /* 0x000fe20001000000 */
[----:B------:R-:W-:Y:S01]  /*2850*/  FMUL R13, R44, 0.25 ;  /* 0x3e8000002c0d7820 */ /* 0x000fe20000400000 */
[----:B------:R-:W-:Y:S02]  /*2860*/  IADD3 R14, R9, -0x3f3504f3, RZ ;  /* 0xc0cafb0d090e7810 */ /* 0x000fe40007ffe0ff */
[----:B------:R-:W-:-:S02]  /*2870*/  FSEL R49, R10, R49, P3 ;  /* 0x000000310a317208 */ /* 0x000fc40001800000 */
[----:B------:R-:W-:Y:S02]  /*2880*/  SHF.R.U32.HI R10, RZ, 0x1, R73 ;  /* 0x00000001ff0a7819 */ /* 0x000fe40000011649 */
[----:B------:R-:W-:Y:S02]  /*2890*/  LOP3.LUT R14, R14, 0xff800000, RZ, 0xc0, !PT ;  /* 0xff8000000e0e7812 */ /* 0x000fe400078ec0ff */
[----:B------:R-:W-:Y:S02]  /*28a0*/  FSEL R44, R13, R44, P3 ;  /* 0x0000002c0d2c7208 */ /* 0x000fe40001800000 */
[----:B------:R-:W-:Y:S02]  /*28b0*/  LOP3.LUT R13, R10, 0x4, RZ, 0xc0, !PT ;  /* 0x000000040a0d7812 */ /* 0x000fe400078ec0ff */
[----:B------:R-:W-:Y:S01]  /*28c0*/  I2FP.F32.S32 R10, R14 ;  /* 0x0000000e000a7245 */ /* 0x000fe20000201400 */
[----:B------:R-:W-:Y:S01]  /*28d0*/  IMAD.IADD R14, R9, 0x1, -R14 ;  /* 0x00000001090e7824 */ /* 0x000fe200078e0a0e */
[----:B------:R-:W-:Y:S01]  /*28e0*/  FSEL R51, R12, R51, P2 ;  /* 0x000000330c337208 */ /* 0x000fe20001000000 */
[----:B------:R-:W-:Y:S01]  /*28f0*/  FMUL R12, R45, 0.25 ;  /* 0x3e8000002d0c7820 */ /* 0x000fe20000400000 */
[----:B------:R-:W-:-:S02]  /*2900*/  IMAD.IADD R0, R13, 0x1, R0 ;  /* 0x000000010d007824 */ /* 0x000fc400078e0200 */
[----:B------:R-:W-:Y:S01]  /*2910*/  FFMA.FTZ R83, R10, 1.1920928955078125e-07, R83 ;  /* 0x340000000a537823 */ /* 0x000fe20000010053 */
[----:B------:R-:W-:Y:S01]  /*2920*/  FMUL R10, R7, 8388608 ;  /* 0x4b000000070a7820 */ /* 0x000fe20000400000 */
[----:B------:R-:W-:Y:S01]  /*2930*/  FSEL R82, RZ, -23, P6 ;  /* 0xc1b80000ff527808 */ /* 0x000fe20003000000 */
[----:B------:R-:W-:Y:S01]  /*2940*/  FADD R14, R14, -1 ;  /* 0xbf8000000e0e7421 */ /* 0x000fe20000000000 */
[----:B------:R-:W-:Y:S02]  /*2950*/  FSEL R45, R12, R45, P3 ;  /* 0x0000002d0c2d7208 */ /* 0x000fe40001800000 */
[----:B------:R-:W-:Y:S02]  /*2960*/  LOP3.LUT R12, R73, 0x60, RZ, 0xc0, !PT ;  /* 0x00000060490c7812 */ /* 0x000fe400078ec0ff */
[----:B------:R-:W-:Y:S02]  /*2970*/  FSEL R13, R10, R7, !P6 ;  /* 0x000000070a0d7208 */ /* 0x000fe40007000000 */
[----:B------:R-:W-:-:S02]  /*2980*/  FSEL R41, R2, R41, P3 ;  /* 0x0000002902297208 */ /* 0x000fc40001800000 */
[----:B------:R-:W-:Y:S02]  /*2990*/  FSETP.GEU.AND P6, PT, |R75|, 1.175494350822287508e-38, PT ;  /* 0x008000004b00780b */ /* 0x000fe40003fce200 */
[----:B------:R-:W-:Y:S01]  /*29a0*/  LEA R2, R12, R3, 0x3 ;  /* 0x000000030c027211 */ /* 0x000fe200078e18ff */
[C---:B------:R-:W-:Y:S01]  /*29b0*/  FMUL R3, R74.reuse, 8388608 ;  /* 0x4b0000004a037820 */ /* 0x040fe20000400000 */
[----:B------:R-:W-:Y:S02]  /*29c0*/  FSETP.GEU.AND P4, PT, R74, 1.175494350822287508e-38, PT ;  /* 0x008000004a00780b */ /* 0x000fe40003f8e000 */
[----:B------:R-:W-:Y:S02]  /*29d0*/  FSEL R6, R6, R27, P0 ;  /* 0x0000001b06067208 */ /* 0x000fe40000000000 */
[----:B------:R-:W-:Y:S02]  /*29e0*/  FSEL R12, R3, R74, !P4 ;  /* 0x0000004a030c7208 */ /* 0x000fe40006000000 */
[----:B------:R-:W-:Y:S01]  /*29f0*/  FSEL R3, R16, R75, !P5 ;  /* 0x0000004b10037208 */ /* 0x000fe20006800000 */
[----:B------:R-:W-:Y:S01]  /*2a00*/  @P0 FMUL R75, R75, 0.25 ;  /* 0x3e8000004b4b0820 */ /* 0x000fe20000400000 */
[C---:B------:R-:W-:Y:S01]  /*2a10*/  FSETP.GEU.AND P0, PT, |R74|.reuse, 1.175494350822287508e-38, PT ;  /* 0x008000004a00780b */ /* 0x040fe20003f0e200 */
[----:B------:R-:W-:Y:S01]  /*2a20*/  @P1 FMUL R74, R74, 0.25 ;  /* 0x3e8000004a4a1820 */ /* 0x000fe20000400000 */
[----:B------:R-:W-:Y:S01]  /*2a30*/  FSEL R19, R19, R36, P1 ;  /* 0x0000002413137208 */ /* 0x000fe20000800000 */
[----:B------:R-:W-:Y:S01]  /*2a40*/  @!P6 FMUL R75, R75, 16777216 ;  /* 0x4b8000004b4be820 */ /* 0x000fe20000400000 */
[C---:B------:R-:W-:Y:S01]  /*2a50*/  FSETP.GEU.AND P1, PT, |R17|.reuse, 1.175494350822287508e-38, PT ;  /* 0x008000001100780b */ /* 0x040fe20003f2e200 */
[----:B------:R-:W-:Y:S01]  /*2a60*/  @P3 FMUL R17, R17, 0.25 ;  /* 0x3e80000011113820 */ /* 0x000fe20000400000 */
[----:B------:R-:W-:Y:S01]  /*2a70*/  FSEL R81, RZ, -23, P4 ;  /* 0xc1b80000ff517808 */ /* 0x000fe20002000000 */
[----:B------:R-:W-:Y:S01]  /*2a80*/  @!P6 FMUL R5, R5, 16777216 ;  /* 0x4b8000000505e820 */ /* 0x000fe20000400000 */
[C---:B------:R-:W-:Y:S01]  /*2a90*/  FSETP.GEU.AND P4, PT, |R7|.reuse, 1.175494350822287508e-38, PT ;  /* 0x008000000700780b */ /* 0x040fe20003f8e200 */
[----:B------:R-:W0:Y:S01]  /*2aa0*/  MUFU.RCP R75, R75 ;  /* 0x0000004b004b7308 */ /* 0x000e220000001000 */
[----:B------:R-:W-:Y:S01]  /*2ab0*/  IADD3 R15, R12, -0x3f3504f3, RZ ;  /* 0xc0cafb0d0c0f7810 */ /* 0x000fe20007ffe0ff */
[----:B------:R-:W-:Y:S01]  /*2ac0*/  @P2 FMUL R7, R7, 0.25 ;  /* 0x3e80000007072820 */ /* 0x000fe20000400000 */
[----:B------:R-:W-:Y:S01]  /*2ad0*/  FSEL R50, R11, R50, P2 ;  /* 0x000000320b327208 */ /* 0x000fe20001000000 */
[----:B------:R-:W-:Y:S01]  /*2ae0*/  FMUL R11, R46, 0.25 ;  /* 0x3e8000002e0b7820 */ /* 0x000fe20000400000 */
[----:B------:R-:W-:Y:S01]  /*2af0*/  LOP3.LUT R15, R15, 0xff800000, RZ, 0xc0, !PT ;  /* 0xff8000000f0f7812 */ /* 0x000fe200078ec0ff */
[----:B------:R-:W-:Y:S01]  /*2b00*/  @!P0 FMUL R74, R74, 16777216 ;  /* 0x4b8000004a4a8820 */ /* 0x000fe20000400000 */
[----:B------:R-:W-:Y:S01]  /*2b10*/  IADD3 R16, R3, -0x3f3504f3, RZ ;  /* 0xc0cafb0d03107810 */ /* 0x000fe20007ffe0ff */
[----:B------:R-:W-:Y:S01]  /*2b20*/  @!P1 FMUL R17, R17, 16777216 ;  /* 0x4b80000011119820 */ /* 0x000fe20000400000 */
[----:B------:R-:W-:Y:S01]  /*2b30*/  I2FP.F32.S32 R10, R15 ;  /* 0x0000000f000a7245 */ /* 0x000fe20000201400 */
[----:B------:R-:W-:Y:S01]  /*2b40*/  @!P6 FMUL R35, R35, 16777216 ;  /* 0x4b8000002323e820 */ /* 0x000fe20000400000 */
[----:B------:R-:W-:Y:S01]  /*2b50*/  FSEL R34, R11, R46, P2 ;  /* 0x0000002e0b227208 */ /* 0x000fe20001000000 */
[----:B------:R-:W-:Y:S01]  /*2b60*/  @!P4 FMUL R7, R7, 16777216 ;  /* 0x4b8000000707c820 */ /* 0x000fe20000400000 */
[----:B------:R-:W-:Y:S01]  /*2b70*/  FMUL R11, R48, 0.25 ;  /* 0x3e800000300b7820 */ /* 0x000fe20000400000 */
[----:B------:R-:W-:Y:S01]  /*2b80*/  FFMA.FTZ R81, R10, 1.1920928955078125e-07, R81 ;  /* 0x340000000a517823 */ /* 0x000fe20000010051 */
[----:B------:R-:W1:Y:S01]  /*2b90*/  MUFU.RCP R74, R74 ;  /* 0x0000004a004a7308 */ /* 0x000e620000001000 */
[----:B------:R-:W-:Y:S01]  /*2ba0*/  IADD3 R18, R13, -0x3f3504f3, RZ ;  /* 0xc0cafb0d0d127810 */ /* 0x000fe20007ffe0ff */
[----:B0-----:R-:W-:Y:S01]  /*2bb0*/  FMUL R10, R75, R5 ;  /* 0x000000054b0a7220 */ /* 0x001fe20000400000 */
[----:B------:R-:W-:Y:S01]  /*2bc0*/  FSEL R48, R11, R48, P3 ;  /* 0x000000300b307208 */ /* 0x000fe20001800000 */
[----:B------:R-:W-:Y:S01]  /*2bd0*/  FMUL R11, R40, 0.25 ;  /* 0x3e800000280b7820 */ /* 0x000fe20000400000 */
[----:B------:R-:W-:Y:S01]  /*2be0*/  LOP3.LUT R16, R16, 0xff800000, RZ, 0xc0, !PT ;  /* 0xff80000010107812 */ /* 0x000fe200078ec0ff */
[----:B------:R-:W-:Y:S01]  /*2bf0*/  @!P6 FMUL R6, R6, 16777216 ;  /* 0x4b8000000606e820 */ /* 0x000fe20000400000 */
[----:B------:R-:W-:Y:S01]  /*2c00*/  LOP3.LUT R18, R18, 0xff800000, RZ, 0xc0, !PT ;  /* 0xff80000012127812 */ /* 0x000fe200078ec0ff */
[----:B------:R0:W2:Y:S01]  /*2c10*/  MUFU.RCP R5, R7 ;  /* 0x0000000700057308 */ /* 0x0000a20000001000 */
[----:B------:R-:W-:Y:S01]  /*2c20*/  FSEL R80, RZ, -23, P5 ;  /* 0xc1b80000ff507808 */ /* 0x000fe20002800000 */
[----:B------:R-:W-:Y:S01]  /*2c30*/  @!P6 FMUL R30, R30, 16777216 ;  /* 0x4b8000001e1ee820 */ /* 0x000fe20000400000 */
[----:B------:R-:W-:Y:S01]  /*2c40*/  I2FP.F32.S32 R27, R16 ;  /* 0x00000010001b7245 */ /* 0x000fe20000201400 */
[----:B------:R-:W-:Y:S01]  /*2c50*/  @!P0 FMUL R25, R25, 16777216 ;  /* 0x4b80000019198820 */ /* 0x000fe20000400000 */
[----:B------:R-:W-:Y:S01]  /*2c60*/  FSEL R40, R11, R40, P3 ;  /* 0x000000280b287208 */ /* 0x000fe20001800000 */
[----:B------:R-:W-:Y:S01]  /*2c70*/  @!P0 FMUL R4, R4, 16777216 ;  /* 0x4b80000004048820 */ /* 0x000fe20000400000 */
[----:B------:R-:W-:Y:S01]  /*2c80*/  I2FP.F32.S32 R11, R18 ;  /* 0x00000012000b7245 */ /* 0x000fe20000201400 */
[----:B------:R-:W3:Y:S01]  /*2c90*/  MUFU.RCP R17, R17 ;  /* 0x0000001100117308 */ /* 0x000ee20000001000 */
[----:B------:R-:W-:Y:S01]  /*2ca0*/  FFMA.FTZ R80, R27, 1.1920928955078125e-07, R80 ;  /* 0x340000001b507823 */ /* 0x000fe20000010050 */
[----:B------:R-:W-:Y:S01]  /*2cb0*/  @!P6 FMUL R26, R26, 16777216 ;  /* 0x4b8000001a1ae820 */ /* 0x000fe20000400000 */
[----:B------:R-:W-:Y:S01]  /*2cc0*/  @!P0 FMUL R37, R37, 16777216 ;  /* 0x4b80000025258820 */ /* 0x000fe20000400000 */
[----:B------:R-:W-:Y:S01]  /*2cd0*/  FMUL R27, R75, R35 ;  /* 0x000000234b1b7220 */ /* 0x000fe20000400000 */
[----:B------:R-:W-:Y:S01]  /*2ce0*/  @!P4 FMUL R43, R43, 16777216 ;  /* 0x4b8000002b2bc820 */ /* 0x000fe20000400000 */
[----:B------:R-:W-:Y:S01]  /*2cf0*/  @!P4 FMUL R42, R42, 16777216 ;  /* 0x4b8000002a2ac820 */ /* 0x000fe20000400000 */
[----:B------:R-:W-:Y:S01]  /*2d00*/  @!P1 FMUL R41, R41, 16777216 ;  /* 0x4b80000029299820 */ /* 0x000fe20000400000 */
[----:B------:R-:W-:Y:S01]  /*2d10*/  @!P1 FMUL R40, R40, 16777216 ;  /* 0x4b80000028289820 */ /* 0x000fe20000400000 */
[----:B------:R-:W-:Y:S01]  /*2d20*/  FFMA.FTZ R82, R11, 1.1920928955078125e-07, R82 ;  /* 0x340000000b527823 */ /* 0x000fe20000010052 */
[C---:B------:R-:W-:Y:S01]  /*2d30*/  FMUL R35, R75.reuse, R6 ;  /* 0x000000064b237220 */ /* 0x040fe20000400000 */
[C---:B------:R-:W-:Y:S01]  /*2d40*/  FMUL R11, R75.reuse, R30 ;  /* 0x0000001e4b0b7220 */ /* 0x040fe20000400000 */
[C---:B-1----:R-:W-:Y:S01]  /*2d50*/  FMUL R6, R74.reuse, R25 ;  /* 0x000000194a067220 */ /* 0x042fe20000400000 */
[C---:B0-----:R-:W-:Y:S01]  /*2d60*/  FMUL R7, R74.reuse, R4 ;  /* 0x000000044a077220 */ /* 0x041fe20000400000 */
[----:B------:R-:W-:Y:S01]  /*2d70*/  FMUL R36, R75, R26 ;  /* 0x0000001a4b247220 */ /* 0x000fe20000400000 */
[----:B------:R-:W-:Y:S01]  /*2d80*/  @!P0 FMUL R33, R33, 16777216 ;  /* 0x4b80000021218820 */ /* 0x000fe20000400000 */
[----:B------:R-:W-:Y:S01]  /*2d90*/  @!P0 FMUL R29, R29, 16777216 ;  /* 0x4b8000001d1d8820 */ /* 0x000fe20000400000 */
[----:B------:R-:W-:Y:S01]  /*2da0*/  FMUL R30, R74, R37 ;  /* 0x000000254a1e7220 */ /* 0x000fe20000400000 */
[----:B------:R-:W-:Y:S01]  /*2db0*/  @!P0 FMUL R28, R28, 16777216 ;  /* 0x4b8000001c1c8820 */ /* 0x000fe20000400000 */
[----:B------:R-:W-:Y:S01]  /*2dc0*/  @!P4 FMUL R55, R55, 16777216 ;  /* 0x4b8000003737c820 */ /* 0x000fe20000400000 */
[----:B------:R-:W-:Y:S01]  /*2dd0*/  @!P4 FMUL R32, R32, 16777216 ;  /* 0x4b8000002020c820 */ /* 0x000fe20000400000 */
[----:B------:R-:W-:Y:S01]  /*2de0*/  @!P4 FMUL R51, R51, 16777216 ;  /* 0x4b8000003333c820 */ /* 0x000fe20000400000 */
[----:B------:R-:W-:Y:S01]  /*2df0*/  @!P4 FMUL R50, R50, 16777216 ;  /* 0x4b8000003232c820 */ /* 0x000fe20000400000 */
[----:B------:R-:W-:Y:S01]  /*2e00*/  @!P4 FMUL R47, R47, 16777216 ;  /* 0x4b8000002f2fc820 */ /* 0x000fe20000400000 */
[----:B------:R-:W-:Y:S01]  /*2e10*/  @!P4 FMUL R34, R34, 16777216 ;  /* 0x4b8000002222c820 */ /* 0x000fe20000400000 */
[----:B--2---:R-:W-:Y:S01]  /*2e20*/  FMUL R43, R5, R43 ;  /* 0x0000002b052b7220 */ /* 0x004fe20000400000 */
[C---:B---3--:R-:W-:Y:S01]  /*2e30*/  FMUL R4, R17.reuse, R41 ;  /* 0x0000002911047220 */ /* 0x048fe20000400000 */
[----:B------:R-:W-:Y:S01]  /*2e40*/  FMUL R37, R17, R40 ;  /* 0x0000002811257220 */ /* 0x000fe20000400000 */
[----:B------:R-:W-:Y:S01]  /*2e50*/  FMUL R42, R5, R42 ;  /* 0x0000002a052a7220 */ /* 0x000fe20000400000 */
[----:B------:R-:W-:Y:S01]  /*2e60*/  @!P1 FMUL R53, R53, 16777216 ;  /* 0x4b80000035359820 */ /* 0x000fe20000400000 */
[----:B------:R-:W-:Y:S01]  /*2e70*/  @!P1 FMUL R52, R52, 16777216 ;  /* 0x4b80000034349820 */ /* 0x000fe20000400000 */
[----:B------:R-:W-:Y:S01]  /*2e80*/  @!P1 FMUL R49, R49, 16777216 ;  /* 0x4b80000031319820 */ /* 0x000fe20000400000 */
[----:B------:R-:W-:Y:S01]  /*2e90*/  @!P1 FMUL R48, R48, 16777216 ;  /* 0x4b80000030309820 */ /* 0x000fe20000400000 */
[----:B------:R-:W-:Y:S01]  /*2ea0*/  @!P1 FMUL R45, R45, 16777216 ;  /* 0x4b8000002d2d9820 */ /* 0x000fe20000400000 */
[----:B------:R-:W-:Y:S01]  /*2eb0*/  @!P1 FMUL R44, R44, 16777216 ;  /* 0x4b8000002c2c9820 */ /* 0x000fe20000400000 */
[----:B------:R-:W-:Y:S01]  /*2ec0*/  IADD3 R15, R12, -R15, RZ ;  /* 0x8000000f0c0f7210 */ /* 0x000fe20007ffe0ff */
[C---:B------:R-:W-:Y:S01]  /*2ed0*/  FMUL R26, R74.reuse, R33 ;  /* 0x000000214a1a7220 */ /* 0x040fe20000400000 */
[----:B------:R-:W-:Y:S01]  /*2ee0*/  FMUL R24, R74, R29 ;  /* 0x0000001d4a187220 */ /* 0x000fe20000400000 */
[----:B------:R-:W-:Y:S01]  /*2ef0*/  F2FP.BF16.F32.PACK_AB R6, R6, R7 ;  /* 0x000000070606723e */ /* 0x000fe200000010ff */
[----:B------:R-:W-:Y:S01]  /*2f00*/  FMUL R33, R74, R28 ;  /* 0x0000001c4a217220 */ /* 0x000fe20000400000 */
[----:B------:R-:W-:Y:S01]  /*2f10*/  IADD3 R18, R13, -R18, RZ ;  /* 0x800000120d127210 */ /* 0x000fe20007ffe0ff */
[C---:B------:R-:W-:Y:S01]  /*2f20*/  FMUL R29, R5.reuse, R55 ;  /* 0x00000037051d7220 */ /* 0x040fe20000400000 */
[C---:B------:R-:W-:Y:S01]  /*2f30*/  FMUL R32, R5.reuse, R32 ;  /* 0x0000002005207220 */ /* 0x040fe20000400000 */
[C---:B------:R-:W-:Y:S01]  /*2f40*/  FMUL R25, R5.reuse, R51 ;  /* 0x0000003305197220 */ /* 0x040fe20000400000 */
[C---:B------:R-:W-:Y:S01]  /*2f50*/  FMUL R50, R5.reuse, R50 ;  /* 0x0000003205327220 */ /* 0x040fe20000400000 */
[C---:B------:R-:W-:Y:S01]  /*2f60*/  FMUL R47, R5.reuse, R47 ;  /* 0x0000002f052f7220 */ /* 0x040fe20000400000 */
[----:B------:R-:W-:Y:S01]  /*2f70*/  FMUL R34, R5, R34 ;  /* 0x0000002205227220 */ /* 0x000fe20000400000 */
[----:B------:R-:W-:Y:S01]  /*2f80*/  F2FP.BF16.F32.PACK_AB R7, R35, R36 ;  /* 0x000000242307723e */ /* 0x000fe200000010ff */
[C---:B------:R-:W-:Y:S01]  /*2f90*/  FMUL R28, R17.reuse, R53 ;  /* 0x00000035111c7220 */ /* 0x040fe20000400000 */
[----:B------:R-:W-:Y:S01]  /*2fa0*/  F2FP.BF16.F32.PACK_AB R4, R4, R37 ;  /* 0x000000250404723e */ /* 0x000fe200000010ff */
[----:B------:R-:W-:Y:S01]  /*2fb0*/  FMUL R35, R17, R52 ;  /* 0x0000003411237220 */ /* 0x000fe20000400000 */
[----:B------:R-:W-:Y:S01]  /*2fc0*/  F2FP.BF16.F32.PACK_AB R5, R43, R42 ;  /* 0x0000002a2b05723e */ /* 0x000fe200000010ff */
[C---:B------:R-:W-:Y:S01]  /*2fd0*/  FMUL R49, R17.reuse, R49 ;  /* 0x0000003111317220 */ /* 0x040fe20000400000 */
[C---:B------:R-:W-:Y:S01]  /*2fe0*/  FMUL R48, R17.reuse, R48 ;  /* 0x0000003011307220 */ /* 0x040fe20000400000 */
[C---:B------:R-:W-:Y:S01]  /*2ff0*/  FMUL R45, R17.reuse, R45 ;  /* 0x0000002d112d7220 */ /* 0x040fe20000400000 */
[----:B------:R-:W-:Y:S01]  /*3000*/  FMUL R44, R17, R44 ;  /* 0x0000002c112c7220 */ /* 0x000fe20000400000 */
[----:B------:R-:W-:Y:S01]  /*3010*/  MOV R17, 0x3dc6b27f ;  /* 0x3dc6b27f00117802 */ /* 0x000fe20000000f00 */
[----:B------:R-:W-:Y:S01]  /*3020*/  FADD R15, R15, -1 ;  /* 0xbf8000000f0f7421 */ /* 0x000fe20000000000 */
[----:B------:R-:W-:Y:S01]  /*3030*/  FADD R18, R18, -1 ;  /* 0xbf80000012127421 */ /* 0x000fe20000000000 */
[----:B------:R0:W-:Y:S01]  /*3040*/  STSM.16.M88.4 [R2], R4 ;  /* 0x0000000402007844 */ /* 0x0001e20000000200 */
[----:B------:R-:W-:Y:S01]  /*3050*/  IADD3 R16, R3, -R16, RZ ;  /* 0x8000001003107210 */ /* 0x000fe20007ffe0ff */
[----:B------:R-:W-:Y:S01]  /*3060*/  @!P0 FMUL R19, R19, 16777216 ;  /* 0x4b80000013138820 */ /* 0x000fe20000400000 */
[----:B------:R-:W-:Y:S01]  /*3070*/  ISETP.GE.U32.AND P1, PT, R13, 0x7f800000, PT ;  /* 0x7f8000000d00780c */ /* 0x000fe20003f26070 */
[----:B------:R-:W-:Y:S01]  /*3080*/  @!P0 FMUL R21, R21, 16777216 ;  /* 0x4b80000015158820 */ /* 0x000fe20000400000 */
[----:B------:R-:W-:Y:S01]  /*3090*/  ISETP.GE.U32.AND P4, PT, R12, 0x7f800000, PT ;  /* 0x7f8000000c00780c */ /* 0x000fe20003f86070 */
[----:B------:R-:W-:Y:S01]  /*30a0*/  FADD R16, R16, -1 ;  /* 0xbf80000010107421 */ /* 0x000fe20000000000 */
[----:B------:R-:W-:Y:S01]  /*30b0*/  FSETP.NEU.AND P2, PT, R13, RZ, PT ;  /* 0x000000ff0d00720b */ /* 0x000fe20003f4d000 */
[----:B------:R-:W-:Y:S01]  /*30c0*/  @!P6 FMUL R8, R8, 16777216 ;  /* 0x4b8000000808e820 */ /* 0x000fe20000400000 */
[----:B------:R-:W-:Y:S01]  /*30d0*/  ISETP.GE.U32.AND P0, PT, R9, 0x7f800000, PT ;  /* 0x7f8000000900780c */ /* 0x000fe20003f06070 */
[----:B------:R-:W-:Y:S01]  /*30e0*/  FMUL R21, R74, R21 ;  /* 0x000000154a157220 */ /* 0x000fe20000400000 */
[----:B------:R-:W-:Y:S01]  /*30f0*/  ISETP.GE.U32.AND P5, PT, R3, 0x7f800000, PT ;  /* 0x7f8000000300780c */ /* 0x000fe20003fa6070 */
[----:B------:R-:W-:Y:S01]  /*3100*/  FMUL R8, R75, R8 ;  /* 0x000000084b087220 */ /* 0x000fe20000400000 */
[----:B------:R-:W-:Y:S01]  /*3110*/  FSETP.NEU.AND P3, PT, R9, RZ, PT ;  /* 0x000000ff0900720b */ /* 0x000fe20003f6d000 */
[----:B------:R-:W-:Y:S01]  /*3120*/  @!P6 FMUL R39, R39, 16777216 ;  /* 0x4b8000002727e820 */ /* 0x000fe20000400000 */
[----:B------:R-:W-:Y:S01]  /*3130*/  F2FP.BF16.F32.PACK_AB R25, R25, R50 ;  /* 0x000000321919723e */ /* 0x000fe200000010ff */
[CC--:B0-----:R-:W-:Y:S01]  /*3140*/  FFMA.FTZ R4, R15.reuse, R17.reuse, -0.16845393180847167969 ;  /* 0xbe2c7f300f047423 */ /* 0x0c1fe20000010011 */
[-C--:B------:R-:W-:Y:S01]  /*3150*/  FFMA.FTZ R7, R18, R17.reuse, -0.16845393180847167969 ;  /* 0xbe2c7f3012077423 */ /* 0x080fe20000010011 */
[-C--:B------:R-:W-:Y:S01]  /*3160*/  FFMA.FTZ R5, R14, R17.reuse, -0.16845393180847167969 ;  /* 0xbe2c7f300e057423 */ /* 0x080fe20000010011 */
[----:B------:R-:W-:Y:S01]  /*3170*/  FFMA.FTZ R17, R16, R17, -0.16845393180847167969 ;  /* 0xbe2c7f3010117423 */ /* 0x000fe20000010011 */
[C---:B------:R-:W-:Y:S01]  /*3180*/  FFMA.FTZ R4, R15.reuse, R4, 0.1716887056827545166 ;  /* 0x3e2fcf2a0f047423 */ /* 0x040fe20000010004 */
[----:B------:R-:W-:Y:S01]  /*3190*/  FFMA.FTZ R7, R18, R7, 0.1716887056827545166 ;  /* 0x3e2fcf2a12077423 */ /* 0x000fe20000010007 */
[----:B------:R-:W-:Y:S01]  /*31a0*/  FFMA.FTZ R5, R14, R5, 0.1716887056827545166 ;  /* 0x3e2fcf2a0e057423 */ /* 0x000fe20000010005 */
[----:B------:R-:W-:Y:S01]  /*31b0*/  FFMA.FTZ R17, R16, R17, 0.1716887056827545166 ;  /* 0x3e2fcf2a10117423 */ /* 0x000fe20000010011 */
[C---:B------:R-:W-:Y:S01]  /*31c0*/  FFMA.FTZ R4, R15.reuse, R4, -0.17900948226451873779 ;  /* 0xbe374e430f047423 */ /* 0x040fe20000010004 */
[----:B------:R-:W-:Y:S01]  /*31d0*/  FFMA.FTZ R7, R18, R7, -0.17900948226451873779 ;  /* 0xbe374e4312077423 */ /* 0x000fe20000010007 */
[----:B------:R-:W-:Y:S01]  /*31e0*/  FFMA.FTZ R5, R14, R5, -0.17900948226451873779 ;  /* 0xbe374e430e057423 */ /* 0x000fe20000010005 */
[----:B------:R-:W-:Y:S01]  /*31f0*/  FFMA.FTZ R17, R16, R17, -0.17900948226451873779 ;  /* 0xbe374e4310117423 */ /* 0x000fe20000010011 */
[C---:B------:R-:W-:Y:S01]  /*3200*/  FFMA.FTZ R4, R15.reuse, R4, 0.20512372255325317383 ;  /* 0x3e520bf40f047423 */ /* 0x040fe20000010004 */
[----:B------:R-:W-:Y:S01]  /*3210*/  FFMA.FTZ R7, R18, R7, 0.20512372255325317383 ;  /* 0x3e520bf412077423 */ /* 0x000fe20000010007 */
[----:B------:R-:W-:Y:S01]  /*3220*/  FFMA.FTZ R5, R14, R5, 0.20512372255325317383 ;  /* 0x3e520bf40e057423 */ /* 0x000fe20000010005 */
[----:B------:R-:W-:Y:S01]  /*3230*/  FFMA.FTZ R17, R16, R17, 0.20512372255325317383 ;  /* 0x3e520bf410117423 */ /* 0x000fe20000010011 */
[C---:B------:R-:W-:Y:S01]  /*3240*/  FFMA.FTZ R4, R15.reuse, R4, -0.24046532809734344482 ;  /* 0xbe763c8b0f047423 */ /* 0x040fe20000010004 */
[----:B------:R-:W-:Y:S01]  /*3250*/  FFMA.FTZ R7, R18, R7, -0.24046532809734344482 ;  /* 0xbe763c8b12077423 */ /* 0x000fe20000010007 */
[----:B------:R-:W-:Y:S01]  /*3260*/  FFMA.FTZ R5, R14, R5, -0.24046532809734344482 ;  /* 0xbe763c8b0e057423 */ /* 0x000fe20000010005 */
[----:B------:R-:W-:Y:S01]  /*3270*/  FFMA.FTZ R17, R16, R17, -0.24046532809734344482 ;  /* 0xbe763c8b10117423 */ /* 0x000fe20000010011 */
[C---:B------:R-:W-:Y:S01]  /*3280*/  FFMA.FTZ R4, R15.reuse, R4, 0.28857114911079406738 ;  /* 0x3e93bf990f047423 */ /* 0x040fe20000010004 */
[----:B------:R-:W-:Y:S01]  /*3290*/  FFMA.FTZ R7, R18, R7, 0.28857114911079406738 ;  /* 0x3e93bf9912077423 */ /* 0x000fe20000010007 */
[----:B------:R-:W-:Y:S01]  /*32a0*/  FFMA.FTZ R5, R14, R5, 0.28857114911079406738 ;  /* 0x3e93bf990e057423 */ /* 0x000fe20000010005 */
[----:B------:R-:W-:Y:S01]  /*32b0*/  FFMA.FTZ R17, R16, R17, 0.28857114911079406738 ;  /* 0x3e93bf9910117423 */ /* 0x000fe20000010011 */
[C---:B------:R-:W-:Y:S01]  /*32c0*/  FFMA.FTZ R4, R15.reuse, R4, -0.36067417263984680176 ;  /* 0xbeb8aa490f047423 */ /* 0x040fe20000010004 */
[----:B------:R-:W-:Y:S01]  /*32d0*/  FFMA.FTZ R7, R18, R7, -0.36067417263984680176 ;  /* 0xbeb8aa4912077423 */ /* 0x000fe20000010007 */
[----:B------:R-:W-:Y:S01]  /*32e0*/  FFMA.FTZ R5, R14, R5, -0.36067417263984680176 ;  /* 0xbeb8aa490e057423 */ /* 0x000fe20000010005 */
[----:B------:R-:W-:Y:S01]  /*32f0*/  FFMA.FTZ R17, R16, R17, -0.36067417263984680176 ;  /* 0xbeb8aa4910117423 */ /* 0x000fe20000010011 */
[C---:B------:R-:W-:Y:S01]  /*3300*/  FFMA.FTZ R4, R15.reuse, R4, 0.48089820146560668945 ;  /* 0x3ef6384a0f047423 */ /* 0x040fe20000010004 */
[----:B------:R-:W-:Y:S01]  /*3310*/  FFMA.FTZ R7, R18, R7, 0.48089820146560668945 ;  /* 0x3ef6384a12077423 */ /* 0x000fe20000010007 */
[----:B------:R-:W-:Y:S01]  /*3320*/  FFMA.FTZ R5, R14, R5, 0.48089820146560668945 ;  /* 0x3ef6384a0e057423 */ /* 0x000fe20000010005 */
[----:B------:R-:W-:Y:S01]  /*3330*/  FFMA.FTZ R17, R16, R17, 0.48089820146560668945 ;  /* 0x3ef6384a10117423 */ /* 0x000fe20000010011 */
[C---:B------:R-:W-:Y:S01]  /*3340*/  FFMA.FTZ R4, R15.reuse, R4, -0.72134751081466674805 ;  /* 0xbf38aa3b0f047423 */ /* 0x040fe20000010004 */
[----:B------:R-:W-:Y:S01]  /*3350*/  FFMA.FTZ R7, R18, R7, -0.72134751081466674805 ;  /* 0xbf38aa3b12077423 */ /* 0x000fe20000010007 */
[----:B------:R-:W-:Y:S01]  /*3360*/  FFMA.FTZ R5, R14, R5, -0.72134751081466674805 ;  /* 0xbf38aa3b0e057423 */ /* 0x000fe20000010005 */
[----:B------:R-:W-:Y:S01]  /*3370*/  FFMA.FTZ R17, R16, R17, -0.72134751081466674805 ;  /* 0xbf38aa3b10117423 */ /* 0x000fe20000010011 */
[C---:B------:R-:W-:Y:S01]  /*3380*/  FMUL R4, R15.reuse, R4 ;  /* 0x000000040f047220 */ /* 0x040fe20000400000 */
[----:B------:R-:W-:Y:S01]  /*3390*/  FMUL R7, R18, R7 ;  /* 0x0000000712077220 */ /* 0x000fe20000400000 */
[----:B------:R-:W-:Y:S01]  /*33a0*/  FMUL R5, R14, R5 ;  /* 0x000000050e057220 */ /* 0x000fe20000400000 */
[----:B------:R-:W-:Y:S01]  /*33b0*/  FMUL R17, R16, R17 ;  /* 0x0000001110117220 */ /* 0x000fe20000400000 */
[C---:B------:R-:W-:Y:S01]  /*33c0*/  FMUL R4, R15.reuse, R4 ;  /* 0x000000040f047220 */ /* 0x040fe20000400000 */
[----:B------:R-:W-:Y:S01]  /*33d0*/  FMUL R7, R18, R7 ;  /* 0x0000000712077220 */ /* 0x000fe20000400000 */
[----:B------:R-:W-:Y:S01]  /*33e0*/  FMUL R5, R14, R5 ;  /* 0x000000050e057220 */ /* 0x000fe20000400000 */
[----:B------:R-:W-:Y:S01]  /*33f0*/  @P0 MOV R6, 0x7f800000 ;  /* 0x7f80000000060802 */ /* 0x000fe20000000f00 */
[----:B------:R-:W-:Y:S01]  /*3400*/  FFMA.FTZ R4, R15, 1.4426950216293334961, R4 ;  /* 0x3fb8aa3b0f047823 */ /* 0x000fe20000010004 */
[----:B------:R-:W-:Y:S01]  /*3410*/  FFMA.FTZ R7, R18, 1.4426950216293334961, R7 ;  /* 0x3fb8aa3b12077823 */ /* 0x000fe20000010007 */
[----:B------:R-:W-:Y:S01]  /*3420*/  LOP3.LUT R18, R73, 0x7f, RZ, 0xc0, !PT ;  /* 0x0000007f49127812 */ /* 0x000fe200078ec0ff */
[----:B------:R-:W-:Y:S01]  /*3430*/  FFMA.FTZ R14, R14, 1.4426950216293334961, R5 ;  /* 0x3fb8aa3b0e0e7823 */ /* 0x000fe20000010005 */
[----:B------:R-:W-:Y:S01]  /*3440*/  FADD R81, R81, R4 ;  /* 0x0000000451517221 */ /* 0x000fe20000000000 */
[----:B------:R-:W-:Y:S01]  /*3450*/  @P1 IMAD.MOV.U32 R4, RZ, RZ, 0x7f800000 ;  /* 0x7f800000ff041424 */ /* 0x000fe200078e00ff */
[----:B------:R-:W-:Y:S01]  /*3460*/  @P4 MOV R5, 0x7f800000 ;  /* 0x7f80000000054802 */ /* 0x000fe20000000f00 */
[----:B------:R-:W-:Y:S01]  /*3470*/  FADD R82, R82, R7 ;  /* 0x0000000752527221 */ /* 0x000fe20000000000 */
[----:B------:R-:W-:Y:S01]  /*3480*/  LEA R18, R18, UR16, 0x4 ;  /* 0x0000001012127c11 */ /* 0x000fe2000f8e20ff */
[----:B------:R-:W-:Y:S01]  /*3490*/  @P1 FFMA.FTZ R82, R13, R4, +INF ;  /* 0x7f8000000d521423 */ /* 0x000fe20000010004 */
[----:B------:R-:W-:Y:S01]  /*34a0*/  FADD R83, R83, R14 ;  /* 0x0000000e53537221 */ /* 0x000fe20000000000 */
[C---:B------:R-:W-:Y:S01]  /*34b0*/  FSETP.NEU.AND P1, PT, R12.reuse, RZ, PT ;  /* 0x000000ff0c00720b */ /* 0x040fe20003f2d000 */
[----:B------:R-:W-:Y:S01]  /*34c0*/  @P4 FFMA.FTZ R81, R12, R5, +INF ;  /* 0x7f8000000c514423 */ /* 0x000fe20000010005 */
[----:B------:R-:W-:Y:S01]  /*34d0*/  BAR.SYNC.DEFER_BLOCKING 0x0 ;  /* 0x0000000000007b1d */ /* 0x000fe20000010000 */
[----:B------:R-:W-:Y:S01]  /*34e0*/  FMUL R17, R16, R17 ;  /* 0x0000001110117220 */ /* 0x000fe20000400000 */
[----:B------:R-:W-:Y:S01]  /*34f0*/  @P0 FFMA.FTZ R83, R9, R6, +INF ;  /* 0x7f80000009530423 */ /* 0x000fe20000010006 */
[----:B------:R-:W-:Y:S01]  /*3500*/  F2FP.BF16.F32.PACK_AB R4, R45, R44 ;  /* 0x0000002c2d04723e */ /* 0x000fe200000010ff */
[----:B------:R-:W-:-:S02]  /*3510*/  IMAD R9, R72, UR7, RZ ;  /* 0x0000000748097c24 */ /* 0x000fc4000f8e02ff */
[----:B------:R-:W-:Y:S01]  /*3520*/  FFMA.FTZ R17, R16, 1.4426950216293334961, R17 ;  /* 0x3fb8aa3b10117823 */ /* 0x000fe20000010011 */
[----:B------:R-:W-:Y:S01]  /*3530*/  F2FP.BF16.F32.PACK_AB R5, R47, R34 ;  /* 0x000000222f05723e */ /* 0x000fe200000010ff */
[----:B------:R-:W-:Y:S01]  /*3540*/  FMUL R31, R75, R39 ;  /* 0x000000274b1f7220 */ /* 0x000fe20000400000 */
[----:B------:R-:W-:Y:S01]  /*3550*/  F2FP.BF16.F32.PACK_AB R6, R24, R33 ;  /* 0x000000211806723e */ /* 0x000fe200000010ff */
[----:B------:R-:W-:Y:S01]  /*3560*/  FADD R80, R80, R17 ;  /* 0x0000001150507221 */ /* 0x000fe20000000000 */
[----:B------:R-:W-:Y:S01]  /*3570*/  F2FP.BF16.F32.PACK_AB R7, R10, R11 ;  /* 0x0000000b0a07723e */ /* 0x000fe200000010ff */
[----:B------:R-:W0:Y:S01]  /*3580*/  LDC.64 R16, c[0x0][0x228] ;  /* 0x00008a00ff107b82 */ /* 0x000e220000000a00 */
[----:B------:R-:W-:Y:S01]  /*3590*/  @P5 MOV R24, 0x7f800000 ;  /* 0x7f80000000185802 */ /* 0x000fe20000000f00 */
[C---:B------:R-:W-:Y:S01]  /*35a0*/  IMAD.HI R34, R9.reuse, 0x2, RZ ;  /* 0x0000000209227827 */ /* 0x040fe200078e02ff */
[----:B------:R-:W-:-:S03]  /*35b0*/  SHF.L.U32 R11, R9, 0x1, RZ ;  /* 0x00000001090b7819 */ /* 0x000fc600000006ff */
[----:B------:R-:W-:Y:S01]  /*35c0*/  @!P6 FMUL R20, R20, 16777216 ;  /* 0x4b8000001414e820 */ /* 0x000fe20000400000 */
[----:B------:R-:W-:Y:S01]  /*35d0*/  F2FP.BF16.F32.PACK_AB R27, R27, R8 ;  /* 0x000000081b1b723e */ /* 0x000fe200000010ff */
[----:B------:R-:W-:Y:S01]  /*35e0*/  @P5 FFMA.FTZ R80, R3, R24, +INF ;  /* 0x7f80000003505423 */ /* 0x000fe20000010018 */
[----:B------:R-:W-:Y:S01]  /*35f0*/  F2FP.BF16.F32.PACK_AB R24, R49, R48 ;  /* 0x000000303118723e */ /* 0x000fe200000010ff */
[----:B------:R-:W1:Y:S01]  /*3600*/  LDC R39, c[0x0][0x278] ;  /* 0x00009e00ff277b82 */ /* 0x000e620000000800 */
[----:B------:R-:W-:Y:S01]  /*3610*/  F2FP.BF16.F32.PACK_AB R26, R26, R21 ;  /* 0x000000151a1a723e */ /* 0x000fe200000010ff */
[----:B------:R-:W-:Y:S01]  /*3620*/  FMUL R20, R75, R20 ;  /* 0x000000144b147220 */ /* 0x000fe20000400000 */
[----:B------:R-:W-:Y:S01]  /*3630*/  FMUL R19, R74, R19 ;  /* 0x000000134a137220 */ /* 0x000fe20000400000 */
[----:B------:R-:W-:Y:S01]  /*3640*/  F2FP.BF16.F32.PACK_AB R28, R28, R35 ;  /* 0x000000231c1c723e */ /* 0x000fe200000010ff */
[----:B------:R-:W2:Y:S01]  /*3650*/  LDS.128 R12, [R18] ;  /* 0x00000000120c7984 */ /* 0x000ea20000000c00 */
[----:B------:R-:W-:Y:S01]  /*3660*/  F2FP.BF16.F32.PACK_AB R29, R29, R32 ;  /* 0x000000201d1d723e */ /* 0x000fe200000010ff */
[----:B------:R-:W-:Y:S01]  /*3670*/  UIMAD.WIDE UR6, UR6, 0x2, URZ ;  /* 0x00000002060678a5 */ /* 0x000fe2000f8e023f */
[----:B------:R-:W-:Y:S01]  /*3680*/  F2FP.BF16.F32.PACK_AB R30, R30, R19 ;  /* 0x000000131e1e723e */ /* 0x000fe200000010ff */
[----:B------:R-:W-:Y:S01]  /*3690*/  BAR.SYNC.DEFER_BLOCKING 0x0 ;  /* 0x0000000000007b1d */ /* 0x000fe20000010000 */
[----:B------:R-:W-:-:S02]  /*36a0*/  F2FP.BF16.F32.PACK_AB R31, R31, R20 ;  /* 0x000000141f1f723e */ /* 0x000fc400000010ff */
[----:B------:R-:W-:Y:S02]  /*36b0*/  FSETP.NEU.AND P0, PT, R3, RZ, PT ;  /* 0x000000ff0300720b */ /* 0x000fe40003f0d000 */
[----:B0-----:R-:W-:Y:S01]  /*36c0*/  IADD3 R16, P4, P5, R11, UR4, R16 ;  /* 0x000000040b107c10 */ /* 0x001fe2000fd9e010 */
[----:B------:R-:W-:Y:S02]  /*36d0*/  ULDC UR4, c[0x0][0x27c] ;  /* 0x00009f0000047ab9 */ /* 0x000fe40000000800 */
[----:B------:R-:W-:Y:S01]  /*36e0*/  UIMAD UR5, UR5, UR4, URZ ;  /* 0x00000004050572a4 */ /* 0x000fe2000f8e023f */
[----:B------:R-:W-:-:S03]  /*36f0*/  IADD3.X R17, R34, UR7, R17, P4, P5 ;  /* 0x0000000722117c10 */ /* 0x000fc6000a7ea411 */
[----:B------:R-:W-:Y:S01]  /*3700*/  USHF.L.U32 UR6, UR5, 0x2, URZ ;  /* 0x0000000205067899 */ /* 0x000fe2000800063f */
[C---:B-1----:R-:W-:Y:S01]  /*3710*/  SHF.L.U32 R3, R39.reuse, 0x1, RZ ;  /* 0x0000000127037819 */ /* 0x042fe200000006ff */
[C---:B------:R-:W-:Y:S01]  /*3720*/  IMAD R79, R39.reuse, 0x6, RZ ;  /* 0x00000006274f7824 */ /* 0x040fe200078e02ff */
[----:B------:R-:W-:Y:S01]  /*3730*/  UIMAD.WIDE UR4, UR5, 0x4, URZ ;  /* 0x00000004050478a5 */ /* 0x000fe2000f8e023f */
[----:B------:R-:W-:Y:S01]  /*3740*/  IMAD R32, R39, 0xa, RZ ;  /* 0x0000000a27207824 */ /* 0x000fe200078e02ff */
[-C--:B------:R-:W-:Y:S01]  /*3750*/  IADD3 R20, P4, R3, R16.reuse, RZ ;  /* 0x0000001003147210 */ /* 0x080fe20007f9e0ff */
[----:B------:R-:W-:Y:S01]  /*3760*/  IMAD R35, R39, 0xe, RZ ;  /* 0x0000000e27237824 */ /* 0x000fe200078e02ff */
[-C--:B------:R-:W-:Y:S01]  /*3770*/  IADD3 R70, P6, R79, R16.reuse, RZ ;  /* 0x000000104f467210 */ /* 0x080fe20007fde0ff */
[C---:B------:R-:W-:Y:S01]  /*3780*/  IMAD R43, R39.reuse, 0x12, RZ ;  /* 0x00000012272b7824 */ /* 0x040fe200078e02ff */
[C---:B------:R-:W-:Y:S01]  /*3790*/  LEA.HI.X.SX32 R21, R39.reuse, R17, 0x1, P4 ;  /* 0x0000001127157211 */ /* 0x040fe200020f0eff */
[----:B------:R-:W-:Y:S01]  /*37a0*/  STSM.16.M88.4 [R2], R4 ;  /* 0x0000000402007844 */ /* 0x000fe20000000200 */
[C---:B------:R-:W-:Y:S01]  /*37b0*/  LEA R74, P4, R39.reuse, R16, 0x3 ;  /* 0x00000010274a7211 */ /* 0x040fe200078818ff */
[C---:B------:R-:W-:Y:S01]  /*37c0*/  IMAD R47, R39.reuse, 0x14, RZ ;  /* 0x00000014272f7824 */ /* 0x040fe200078e02ff */
[----:B------:R-:W-:Y:S01]  /*37d0*/  BAR.SYNC.DEFER_BLOCKING 0x0 ;  /* 0x0000000000007b1d */ /* 0x000fe20000010000 */
[----:B------:R-:W-:-:S02]  /*37e0*/  IMAD R51, R39, 0x16, RZ ;  /* 0x0000001627337824 */ /* 0x000fc400078e02ff */
[C---:B------:R-:W-:Y:S02]  /*37f0*/  IMAD R55, R39.reuse, 0x18, RZ ;  /* 0x0000001827377824 */ /* 0x040fe400078e02ff */
[C---:B------:R-:W-:Y:S02]  /*3800*/  IMAD R59, R39.reuse, 0x1a, RZ ;  /* 0x0000001a273b7824 */ /* 0x040fe400078e02ff */
[C---:B------:R-:W-:Y:S01]  /*3810*/  IMAD R34, R39.reuse, 0xb, RZ ;  /* 0x0000000b27227824 */ /* 0x040fe200078e02ff */
[----:B--2---:R-:W-:Y:S01]  /*3820*/  PRMT R19, R12, 0x7632, R19 ;  /* 0x000076320c137816 */ /* 0x004fe20000000013 */
[----:B------:R-:W-:Y:S01]  /*3830*/  IMAD R33, R39, 0xd, RZ ;  /* 0x0000000d27217824 */ /* 0x000fe200078e02ff */
[----:B------:R-:W-:Y:S01]  /*3840*/  PRMT R84, R13, 0x7632, R84 ;  /* 0x000076320d547816 */ /* 0x000fe20000000054 */
[C---:B------:R-:W-:Y:S02]  /*3850*/  IMAD R63, R39.reuse, 0x1c, RZ ;  /* 0x0000001c273f7824 */ /* 0x040fe400078e02ff */
[----:B------:R-:W-:-:S02]  /*3860*/  IMAD R37, R39, 0xf, RZ ;  /* 0x0000000f27257824 */ /* 0x000fc400078e02ff */
[C---:B------:R-:W-:Y:S02]  /*3870*/  IMAD R40, R39.reuse, 0x22, RZ ;  /* 0x0000002227287824 */ /* 0x040fe400078e02ff */
[C---:B------:R-:W-:Y:S02]  /*3880*/  IMAD R42, R39.reuse, 0x24, RZ ;  /* 0x00000024272a7824 */ /* 0x040fe400078e02ff */
[C---:B------:R-:W-:Y:S02]  /*3890*/  IMAD R44, R39.reuse, 0x26, RZ ;  /* 0x00000026272c7824 */ /* 0x040fe400078e02ff */
[C---:B------:R-:W-:Y:S02]  /*38a0*/  IMAD R41, R39.reuse, 0x11, RZ ;  /* 0x0000001127297824 */ /* 0x040fe400078e02ff */
[C---:B------:R-:W-:Y:S01]  /*38b0*/  IMAD R45, R39.reuse, 0x13, RZ ;  /* 0x00000013272d7824 */ /* 0x040fe200078e02ff */
[----:B------:R-:W0:Y:S01]  /*38c0*/  LDS.128 R8, [R18] ;  /* 0x0000000012087984 */ /* 0x000e220000000c00 */
[----:B------:R-:W-:-:S02]  /*38d0*/  IMAD R46, R39, 0x28, RZ ;  /* 0x00000028272e7824 */ /* 0x000fc400078e02ff */
[C---:B------:R-:W-:Y:S01]  /*38e0*/  IMAD R49, R39.reuse, 0x15, RZ ;  /* 0x0000001527317824 */ /* 0x040fe200078e02ff */
[----:B------:R-:W-:Y:S01]  /*38f0*/  BAR.SYNC.DEFER_BLOCKING 0x0 ;  /* 0x0000000000007b1d */ /* 0x000fe20000010000 */
[C---:B------:R-:W-:Y:S02]  /*3900*/  IMAD R48, R39.reuse, 0x2a, RZ ;  /* 0x0000002a27307824 */ /* 0x040fe400078e02ff */
[C---:B------:R-:W-:Y:S02]  /*3910*/  IMAD R50, R39.reuse, 0x2c, RZ ;  /* 0x0000002c27327824 */ /* 0x040fe400078e02ff */
[C---:B------:R-:W-:Y:S02]  /*3920*/  IMAD R53, R39.reuse, 0x17, RZ ;  /* 0x0000001727357824 */ /* 0x040fe400078e02ff */
[C---:B------:R-:W-:Y:S02]  /*3930*/  IMAD R52, R39.reuse, 0x2e, RZ ;  /* 0x0000002e27347824 */ /* 0x040fe400078e02ff */
[----:B------:R-:W-:-:S02]  /*3940*/  IMAD R54, R39, 0x30, RZ ;  /* 0x0000003027367824 */ /* 0x000fc400078e02ff */
[C---:B------:R-:W-:Y:S02]  /*3950*/  IMAD R57, R39.reuse, 0x19, RZ ;  /* 0x0000001927397824 */ /* 0x040fe400078e02ff */
[C---:B------:R-:W-:Y:S02]  /*3960*/  IMAD R56, R39.reuse, 0x32, RZ ;  /* 0x0000003227387824 */ /* 0x040fe400078e02ff */
[C---:B------:R-:W-:Y:S02]  /*3970*/  IMAD R58, R39.reuse, 0x34, RZ ;  /* 0x00000034273a7824 */ /* 0x040fe400078e02ff */
[C---:B------:R-:W-:Y:S02]  /*3980*/  IMAD R61, R39.reuse, 0x1b, RZ ;  /* 0x0000001b273d7824 */ /* 0x040fe400078e02ff */
[C---:B------:R-:W-:Y:S02]  /*3990*/  IMAD R93, R39.reuse, 0x36, RZ ;  /* 0x00000036275d7824 */ /* 0x040fe400078e02ff */
[----:B------:R-:W-:-:S02]  /*39a0*/  IMAD R91, R39, 0x38, RZ ;  /* 0x00000038275b7824 */ /* 0x000fc400078e02ff */
[C---:B------:R-:W-:Y:S01]  /*39b0*/  IMAD R67, R39.reuse, 0x1d, RZ ;  /* 0x0000001d27437824 */ /* 0x040fe200078e02ff */
[----:B------:R1:W-:Y:S01]  /*39c0*/  STSM.16.M88.4 [R2], R24 ;  /* 0x0000001802007844 */ /* 0x0003e20000000200 */
[C---:B------:R-:W-:Y:S02]  /*39d0*/  IMAD R89, R39.reuse, 0x3a, RZ ;  /* 0x0000003a27597824 */ /* 0x040fe400078e02ff */
[C---:B------:R-:W-:Y:S01]  /*39e0*/  IMAD R87, R39.reuse, 0x3c, RZ ;  /* 0x0000003c27577824 */ /* 0x040fe200078e02ff */
[----:B------:R-:W-:Y:S01]  /*39f0*/  BAR.SYNC.DEFER_BLOCKING 0x0 ;  /* 0x0000000000007b1d */ /* 0x000fe20000010000 */
[C---:B------:R-:W-:Y:S02]  /*3a00*/  IMAD R69, R39.reuse, 0x1f, RZ ;  /* 0x0000001f27457824 */ /* 0x040fe400078e02ff */
[C---:B------:R-:W-:Y:S01]  /*3a10*/  IMAD R85, R39.reuse, 0x3e, RZ ;  /* 0x0000003e27557824 */ /* 0x040fe200078e02ff */
[C---:B-1----:R-:W-:Y:S01]  /*3a20*/  LEA R24, P5, R39.reuse, R16, 0x2 ;  /* 0x0000001027187211 */ /* 0x042fe200078a10ff */
[----:B------:R-:W-:-:S02]  /*3a30*/  IMAD.SHL.U32 R27, R39, 0x4, RZ ;  /* 0x00000004271b7824 */ /* 0x000fc400078e00ff */
[----:B------:R-:W-:Y:S01]  /*3a40*/  IMAD R26, R39, 0x7, RZ ;  /* 0x00000007271a7824 */ /* 0x000fe200078e02ff */
[-C--:B------:R-:W-:Y:S01]  /*3a50*/  LEA.HI.X.SX32 R25, R3, R17.reuse, 0x1, P5 ;  /* 0x0000001103197211 */ /* 0x080fe200028f0eff */
[----:B------:R-:W-:Y:S01]  /*3a60*/  IMAD R3, R39, 0x3, RZ ;  /* 0x0000000327037824 */ /* 0x000fe200078e02ff */
[-C--:B------:R-:W-:Y:S02]  /*3a70*/  IADD3 R76, P5, R32, R16.reuse, RZ ;  /* 0x00000010204c7210 */ /* 0x080fe40007fbe0ff */
[-C--:B------:R-:W-:Y:S02]  /*3a80*/  LEA.HI.X.SX32 R75, R27, R17.reuse, 0x1, P4 ;  /* 0x000000111b4b7211 */ /* 0x080fe400020f0eff */
[----:B------:R-:W-:Y:S01]  /*3a90*/  LEA.HI.X.SX32 R71, R3, R17, 0x1, P6 ;  /* 0x0000001103477211 */ /* 0x000fe200030f0eff */
[----:B------:R-:W1:Y:S01]  /*3aa0*/  LDS.128 R4, [R18] ;  /* 0x0000000012047984 */ /* 0x000e620000000c00 */
[----:B------:R-:W-:Y:S06]  /*3ab0*/  BAR.SYNC.DEFER_BLOCKING 0x0 ;  /* 0x0000000000007b1d */ /* 0x000fec0000010000 */
[----:B------:R2:W-:Y:S02]  /*3ac0*/  STSM.16.M88.4 [R2], R28 ;  /* 0x0000001c02007844 */ /* 0x0005e40000000200 */
[----:B------:R-:W-:Y:S01]  /*3ad0*/  BAR.SYNC.DEFER_BLOCKING 0x0 ;  /* 0x0000000000007b1d */ /* 0x000fe20000010000 */
[----:B--2---:R-:W-:Y:S01]  /*3ae0*/  IMAD R31, R39, 0xc, RZ ;  /* 0x0000000c271f7824 */ /* 0x004fe200078e02ff */
[-C--:B------:R-:W-:Y:S01]  /*3af0*/  IADD3 R2, P4, R35, R16.reuse, RZ ;  /* 0x0000001023027210 */ /* 0x080fe20007f9e0ff */
[C---:B------:R-:W-:Y:S01]  /*3b00*/  IMAD R29, R39.reuse, 0x5, RZ ;  /* 0x00000005271d7824 */ /* 0x040fe200078e02ff */
[C---:B------:R-:W-:Y:S01]  /*3b10*/  SHF.L.U32 R28, R39.reuse, 0x3, RZ ;  /* 0x00000003271c7819 */ /* 0x040fe200000006ff */
[----:B------:R-:W-:Y:S01]  /*3b20*/  IMAD R30, R39, 0x9, RZ ;  /* 0x00000009271e7824 */ /* 0x000fe200078e02ff */
[----:B------:R-:W-:-:S02]  /*3b30*/  IADD3 R78, P6, R31, R16, RZ ;  /* 0x000000101f4e7210 */ /* 0x000fc40007fde0ff */
[-C--:B------:R-:W-:Y:S02]  /*3b40*/  LEA.HI.X.SX32 R77, R29, R17.reuse, 0x1, P5 ;  /* 0x000000111d4d7211 */ /* 0x080fe400028f0eff */
[-C--:B------:R-:W-:Y:S02]  /*3b50*/  LEA.HI.X.SX32 R79, R79, R17.reuse, 0x1, P6 ;  /* 0x000000114f4f7211 */ /* 0x080fe400030f0eff */
[----:B------:R-:W-:Y:S01]  /*3b60*/  LEA.HI.X.SX32 R3, R26, R17, 0x1, P4 ;  /* 0x000000111a037211 */ /* 0x000fe200020f0eff */
[----:B------:R2:W-:Y:S01]  /*3b70*/  STG.E.U16 desc[UR18][R16.64], R12 ;  /* 0x0000000c10007986 */ /* 0x0005e2000c101512 */
[----:B------:R-:W-:-:S03]  /*3b80*/  IADD3 R26, P4, R47, R16, RZ ;  /* 0x000000102f1a7210 */ /* 0x000fc60007f9e0ff */
[----:B------:R3:W-:Y:S01]  /*3b90*/  STG.E.U16 desc[UR18][R20.64], R19 ;  /* 0x0000001314007986 */ /* 0x0007e2000c101512 */
[-C--:B------:R-:W-:Y:S02]  /*3ba0*/  LEA.HI.X.SX32 R27, R32, R17.reuse, 0x1, P4 ;  /* 0x00000011201b7211 */ /* 0x080fe400020f0eff */
[-C--:B------:R-:W-:Y:S01]  /*3bb0*/  IADD3 R32, P4, R59, R16.reuse, RZ ;  /* 0x000000103b207210 */ /* 0x080fe20007f9e0ff */
[----:B------:R4:W-:Y:S03]  /*3bc0*/  STG.E.U16 desc[UR18][R24.64], R13 ;  /* 0x0000000d18007986 */ /* 0x0009e6000c101512 */
[-C--:B------:R-:W-:Y:S01]  /*3bd0*/  LEA.HI.X.SX32 R33, R33, R17.reuse, 0x1, P4 ;  /* 0x0000001121217211 */ /* 0x080fe200020f0eff */
[----:B------:R5:W-:Y:S01]  /*3be0*/  STG.E.U16 desc[UR18][R70.64], R84 ;  /* 0x0000005446007986 */ /* 0x000be2000c101512 */
[C---:B--2---:R-:W-:Y:S02]  /*3bf0*/  SHF.L.U32 R12, R39.reuse, 0x4, RZ ;  /* 0x00000004270c7819 */ /* 0x044fe400000006ff */
[CC--:B------:R-:W-:Y:S01]  /*3c00*/  LEA R38, P4, R39.reuse, R16.reuse, 0x5 ;  /* 0x0000001027267211 */ /* 0x0c0fe200078828ff */
[C---:B---3--:R-:W-:Y:S01]  /*3c10*/  IMAD R19, R39.reuse, 0x1e, RZ ;  /* 0x0000001e27137824 */ /* 0x048fe200078e02ff */
[----:B------:R-:W-:Y:S01]  /*3c20*/  LEA R20, P5, R39, R16, 0x4 ;  /* 0x0000001027147211 */ /* 0x000fe200078a20ff */
[----:B------:R0:W-:Y:S01]  /*3c30*/  STG.E.U16 desc[UR18][R74.64], R14 ;  /* 0x0000000e4a007986 */ /* 0x0001e2000c101512 */
[----:B------:R-:W-:-:S02]  /*3c40*/  LEA.HI.X.SX32 R39, R12, R17, 0x1, P4 ;  /* 0x000000110c277211 */ /* 0x000fc400020f0eff */
[-C--:B----4-:R-:W-:Y:S02]  /*3c50*/  IADD3 R24, P6, R43, R16.reuse, RZ ;  /* 0x000000102b187210 */ /* 0x090fe40007fde0ff */
[-C--:B------:R-:W-:Y:S02]  /*3c60*/  LEA.HI.X.SX32 R21, R28, R17.reuse, 0x1, P5 ;  /* 0x000000111c157211 */ /* 0x080fe400028f0eff */
[-C--:B------:R-:W-:Y:S02]  /*3c70*/  IADD3 R28, P5, R51, R16.reuse, RZ ;  /* 0x00000010331c7210 */ /* 0x080fe40007fbe0ff */
[-C--:B------:R-:W-:Y:S02]  /*3c80*/  LEA.HI.X.SX32 R25, R30, R17.reuse, 0x1, P6 ;  /* 0x000000111e197211 */ /* 0x080fe400030f0eff */
[----:B------:R-:W-:Y:S02]  /*3c90*/  IADD3 R30, P6, R55, R16, RZ ;  /* 0x00000010371e7210 */ /* 0x000fe40007fde0ff */
[----:B------:R-:W-:-:S02]  /*3ca0*/  LEA.HI.X.SX32 R29, R34, R17, 0x1, P5 ;  /* 0x00000011221d7211 */ /* 0x000fc400028f0eff */
[-C--:B------:R-:W-:Y:S02]  /*3cb0*/  IADD3 R34, P5, R63, R16.reuse, RZ ;  /* 0x000000103f227210 */ /* 0x080fe40007fbe0ff */
[-C--:B------:R-:W-:Y:S02]  /*3cc0*/  LEA.HI.X.SX32 R31, R31, R17.reuse, 0x1, P6 ;  /* 0x000000111f1f7211 */ /* 0x080fe400030f0eff */
[-C--:B------:R-:W-:Y:S02]  /*3cd0*/  IADD3 R36, P6, R19, R16.reuse, RZ ;  /* 0x0000001013247210 */ /* 0x080fe40007fde0ff */
[-C--:B------:R-:W-:Y:S02]  /*3ce0*/  LEA.HI.X.SX32 R35, R35, R17.reuse, 0x1, P5 ;  /* 0x0000001123237211 */ /* 0x080fe400028f0eff */
[----:B------:R-:W-:Y:S02]  /*3cf0*/  IADD3 R40, P5, R40, R16, RZ ;  /* 0x0000001028287210 */ /* 0x000fe40007fbe0ff */
[----:B------:R-:W-:-:S02]  /*3d00*/  LEA.HI.X.SX32 R37, R37, R17, 0x1, P6 ;  /* 0x0000001125257211 */ /* 0x000fc400030f0eff */
[-C--:B------:R-:W-:Y:S02]  /*3d10*/  IADD3 R42, P6, R42, R16.reuse, RZ ;  /* 0x000000102a2a7210 */ /* 0x080fe40007fde0ff */
[-C--:B------:R-:W-:Y:S02]  /*3d20*/  IADD3 R44, P4, R44, R16.reuse, RZ ;  /* 0x000000102c2c7210 */ /* 0x080fe40007f9e0ff */
[-C--:B------:R-:W-:Y:S02]  /*3d30*/  LEA.HI.X.SX32 R41, R41, R17.reuse, 0x1, P5 ;  /* 0x0000001129297211 */ /* 0x080fe400028f0eff */
[----:B------:R-:W-:Y:S02]  /*3d40*/  IADD3 R46, P5, R46, R16, RZ ;  /* 0x000000102e2e7210 */ /* 0x000fe40007fbe0ff */
[-C--:B------:R-:W-:Y:S02]  /*3d50*/  LEA.HI.X.SX32 R43, R43, R17.reuse, 0x1, P6 ;  /* 0x000000112b2b7211 */ /* 0x080fe400030f0eff */
        /* <DEDUP_REMOVED lines=20> */
[----:B------:R-:W-:Y:S02]  /*3ea0*/  IADD3 R68, P4, R85, R16, RZ ;  /* 0x0000001055447210 */ /* 0x000fe40007f9e0ff */
[-C--:B------:R-:W-:Y:S02]  /*3eb0*/  LEA.HI.X.SX32 R13, R67, R17.reuse, 0x1, P5 ;  /* 0x00000011430d7211 */ /* 0x080fe400028f0eff */
[-C--:B------:R-:W-:Y:S02]  /*3ec0*/  LEA.HI.X.SX32 R67, R19, R17.reuse, 0x1, P6 ;  /* 0x0000001113437211 */ /* 0x080fe400030f0eff */
[----:B------:R-:W-:Y:S02]  /*3ed0*/  LEA.HI.X.SX32 R69, R69, R17, 0x1, P4 ;  /* 0x0000001145457211 */ /* 0x000fe400020f0eff */
[----:B------:R-:W2:Y:S01]  /*3ee0*/  LDS.128 R16, [R18] ;  /* 0x0000000012107984 */ /* 0x000ea20000000c00 */
[----:B------:R-:W-:-:S02]  /*3ef0*/  PRMT R85, R14, 0x7632, R85 ;  /* 0x000076320e557816 */ /* 0x000fc40000000055 */
[----:B-----5:R-:W-:Y:S02]  /*3f00*/  PRMT R71, R15, 0x7632, R71 ;  /* 0x000076320f477816 */ /* 0x020fe40000000047 */
[----:B0-----:R-:W-:Y:S01]  /*3f10*/  PRMT R75, R8, 0x7632, R75 ;  /* 0x00007632084b7816 */ /* 0x001fe2000000004b */
[----:B------:R-:W-:Y:S01]  /*3f20*/  STG.E.U16 desc[UR18][R76.64], R85 ;  /* 0x000000554c007986 */ /* 0x000fe2000c101512 */
[----:B------:R-:W-:-:S03]  /*3f30*/  PRMT R14, R10, 0x7632, R14 ;  /* 0x000076320a0e7816 */ /* 0x000fc6000000000e */
[----:B------:R0:W-:Y:S04]  /*3f40*/  STG.E.U16 desc[UR18][R78.64], R15 ;  /* 0x0000000f4e007986 */ /* 0x0001e8000c101512 */
[----:B------:R3:W-:Y:S04]  /*3f50*/  STG.E.U16 desc[UR18][R2.64], R71 ;  /* 0x0000004702007986 */ /* 0x0007e8000c101512 */
[----:B------:R4:W-:Y:S04]  /*3f60*/  STG.E.U16 desc[UR18][R20.64], R8 ;  /* 0x0000000814007986 */ /* 0x0009e8000c101512 */
[----:B------:R5:W-:Y:S01]  /*3f70*/  STG.E.U16 desc[UR18][R24.64], R75 ;  /* 0x0000004b18007986 */ /* 0x000be2000c101512 */
[----:B0-----:R-:W-:-:S02]  /*3f80*/  PRMT R15, R11, 0x7632, R15 ;  /* 0x000076320b0f7816 */ /* 0x001fc4000000000f */
[----:B---3--:R-:W-:Y:S01]  /*3f90*/  PRMT R3, R9, 0x7632, R3 ;  /* 0x0000763209037816 */ /* 0x008fe20000000003 */
[----:B------:R0:W-:Y:S01]  /*3fa0*/  STG.E.U16 desc[UR18][R26.64], R9 ;  /* 0x000000091a007986 */ /* 0x0001e2000c101512 */
[----:B-1----:R-:W-:Y:S02]  /*3fb0*/  PRMT R2, R4, 0x7632, R2 ;  /* 0x0000763204027816 */ /* 0x002fe40000000002 */
[----:B----4-:R-:W-:Y:S01]  /*3fc0*/  PRMT R8, R5, 0x7632, R8 ;  /* 0x0000763205087816 */ /* 0x010fe20000000008 */
[----:B------:R1:W-:Y:S01]  /*3fd0*/  STG.E.U16 desc[UR18][R28.64], R3 ;  /* 0x000000031c007986 */ /* 0x0003e2000c101512 */
[----:B-----5:R-:W-:-:S03]  /*3fe0*/  PRMT R24, R6, 0x7632, R24 ;  /* 0x0000763206187816 */ /* 0x020fc60000000018 */
[----:B------:R3:W-:Y:S04]  /*3ff0*/  STG.E.U16 desc[UR18][R30.64], R10 ;  /* 0x0000000a1e007986 */ /* 0x0007e8000c101512 */
[----:B------:R-:W-:Y:S01]  /*4000*/  STG.E.U16 desc[UR18][R32.64], R14 ;  /* 0x0000000e20007986 */ /* 0x000fe2000c101512 */
[----:B0-----:R-:W-:Y:S02]  /*4010*/  PRMT R26, R7, 0x7632, R26 ;  /* 0x00007632071a7816 */ /* 0x001fe4000000001a */
[----:B--2---:R-:W-:Y:S01]  /*4020*/  PRMT R9, R18, 0x7632, R9 ;  /* 0x0000763212097816 */ /* 0x004fe20000000009 */
[----:B------:R0:W-:Y:S01]  /*4030*/  STG.E.U16 desc[UR18][R34.64], R11 ;  /* 0x0000000b22007986 */ /* 0x0001e2000c101512 */
[----:B-1----:R-:W-:Y:S02]  /*4040*/  PRMT R28, R16, 0x7632, R28 ;  /* 0x00007632101c7816 */ /* 0x002fe4000000001c */
[----:B------:R-:W-:Y:S01]  /*4050*/  FSEL R3, R82, -INF , P2 ;  /* 0xff80000052037808 */ /* 0x000fe20001000000 */
[----:B------:R-:W-:Y:S01]  /*4060*/  STG.E.U16 desc[UR18][R36.64], R15 ;  /* 0x0000000f24007986 */ /* 0x000fe2000c101512 */
[----:B---3--:R-:W-:-:S03]  /*4070*/  PRMT R30, R17, 0x7632, R30 ;  /* 0x00007632111e7816 */ /* 0x008fc6000000001e */
[----:B------:R1:W-:Y:S04]  /*4080*/  STG.E.U16 desc[UR18][R38.64], R4 ;  /* 0x0000000426007986 */ /* 0x0003e8000c101512 */
[----:B------:R2:W-:Y:S01]  /*4090*/  STG.E.U16 desc[UR18][R40.64], R2 ;  /* 0x0000000228007986 */ /* 0x0005e2000c101512 */
[----:B0-----:R-:W-:Y:S01]  /*40a0*/  PRMT R34, R19, 0x7632, R34 ;  /* 0x0000763213227816 */ /* 0x001fe20000000022 */
[----:B------:R-:W0:Y:S02]  /*40b0*/  LDC.64 R10, c[0x0][0x230] ;  /* 0x00008c00ff0a7b82 */ /* 0x000e240000000a00 */
[----:B------:R3:W-:Y:S04]  /*40c0*/  STG.E.U16 desc[UR18][R42.64], R5 ;  /* 0x000000052a007986 */ /* 0x0007e8000c101512 */
[----:B------:R4:W-:Y:S01]  /*40d0*/  STG.E.U16 desc[UR18][R44.64], R8 ;  /* 0x000000082c007986 */ /* 0x0009e2000c101512 */
[----:B-1----:R-:W-:-:S03]  /*40e0*/  FSEL R4, R83, -INF , P3 ;  /* 0xff80000053047808 */ /* 0x002fc60001800000 */
[----:B------:R1:W-:Y:S01]  /*40f0*/  STG.E.U16 desc[UR18][R46.64], R6 ;  /* 0x000000062e007986 */ /* 0x0003e2000c101512 */
[----:B--2---:R-:W-:-:S03]  /*4100*/  FSEL R2, R81, -INF , P1 ;  /* 0xff80000051027808 */ /* 0x004fc60000800000 */
[----:B------:R-:W-:Y:S01]  /*4110*/  STG.E.U16 desc[UR18][R48.64], R24 ;  /* 0x0000001830007986 */ /* 0x000fe2000c101512 */
[----:B---3--:R-:W-:-:S03]  /*4120*/  FSEL R5, R80, -INF , P0 ;  /* 0xff80000050057808 */ /* 0x008fc60000000000 */
[----:B------:R2:W-:Y:S01]  /*4130*/  STG.E.U16 desc[UR18][R50.64], R7 ;  /* 0x0000000732007986 */ /* 0x0005e2000c101512 */
[----:B----4-:R-:W-:Y:S01]  /*4140*/  SHF.L.U32 R8, R73, 0x1, RZ ;  /* 0x0000000149087819 */ /* 0x010fe200000006ff */
[----:B------:R-:W-:Y:S02]  /*4150*/  FFMA R5, R5, 0.69314718246459960938, R64 ;  /* 0x3f31721805057823 */ /* 0x000fe40000000040 */
[----:B------:R-:W-:Y:S01]  /*4160*/  STG.E.U16 desc[UR18][R52.64], R26 ;  /* 0x0000001a34007986 */ /* 0x000fe2000c101512 */
[----:B-1----:R-:W-:Y:S01]  /*4170*/  FFMA R6, R4, 0.69314718246459960938, R65 ;  /* 0x3f31721804067823 */ /* 0x002fe20000000041 */
[----:B------:R-:W-:Y:S01]  /*4180*/  FFMA R4, R2, 0.69314718246459960938, R23 ;  /* 0x3f31721802047823 */ /* 0x000fe20000000017 */
[----:B------:R-:W-:Y:S01]  /*4190*/  LOP3.LUT R8, R8, 0xf8, RZ, 0xc0, !PT ;  /* 0x000000f808087812 */ /* 0x000fe200078ec0ff */
[----:B------:R-:W-:Y:S04]  /*41a0*/  STG.E.U16 desc[UR18][R54.64], R16 ;  /* 0x0000001036007986 */ /* 0x000fe8000c101512 */
[----:B------:R-:W-:Y:S01]  /*41b0*/  STG.E.U16 desc[UR18][R56.64], R28 ;  /* 0x0000001c38007986 */ /* 0x000fe2000c101512 */
[----:B--2---:R-:W-:Y:S01]  /*41c0*/  FFMA R7, R3, 0.69314718246459960938, R22 ;  /* 0x3f31721803077823 */ /* 0x004fe20000000016 */
[C---:B------:R-:W-:Y:S01]  /*41d0*/  SHF.L.U32 R3, R72.reuse, 0x2, RZ ;  /* 0x0000000248037819 */ /* 0x040fe200000006ff */
[----:B------:R-:W-:Y:S01]  /*41e0*/  IMAD.HI R72, R72, 0x4, RZ ;  /* 0x0000000448487827 */ /* 0x000fe200078e02ff */
[----:B------:R-:W-:Y:S02]  /*41f0*/  STG.E.U16 desc[UR18][R58.64], R17 ;  /* 0x000000113a007986 */ /* 0x000fe4000c101512 */
[----:B0-----:R-:W-:-:S02]  /*4200*/  IADD3 R2, P0, P1, R3, UR6, R10 ;  /* 0x0000000603027c10 */ /* 0x001fc4000f91e00a */
[----:B------:R-:W-:Y:S02]  /*4210*/  STG.E.U16 desc[UR18][R60.64], R30 ;  /* 0x0000001e3c007986 */ /* 0x000fe4000c101512 */
[----:B------:R-:W-:Y:S02]  /*4220*/  IADD3.X R3, R72, UR5, R11, P0, P1 ;  /* 0x0000000548037c10 */ /* 0x000fe400087e240b */
[----:B------:R-:W-:Y:S04]  /*4230*/  STG.E.U16 desc[UR18][R62.64], R18 ;  /* 0x000000123e007986 */ /* 0x000fe8000c101512 */
[----:B------:R-:W-:Y:S04]  /*4240*/  STG.E.U16 desc[UR18][R12.64], R9 ;  /* 0x000000090c007986 */ /* 0x000fe8000c101512 */
[----:B------:R-:W-:Y:S04]  /*4250*/  STG.E.U16 desc[UR18][R66.64], R19 ;  /* 0x0000001342007986 */ /* 0x000fe8000c101512 */
[----:B------:R-:W-:Y:S01]  /*4260*/  STG.E.U16 desc[UR18][R68.64], R34 ;  /* 0x0000002244007986 */ /* 0x000fe2000c101512 */
[----:B------:R-:W-:Y:S06]  /*4270*/  BAR.SYNC.DEFER_BLOCKING 0x0 ;  /* 0x0000000000007b1d */ /* 0x000fec0000010000 */
[----:B------:R-:W-:Y:S04]  /*4280*/  STS.64 [R8+UR16], R6 ;  /* 0x0000000608007988 */ /* 0x000fe80008000a10 */
[----:B------:R-:W-:Y:S01]  /*4290*/  STS.64 [R8+UR16+0x100], R4 ;  /* 0x0001000408007988 */ /* 0x000fe20008000a10 */
[----:B------:R-:W-:Y:S06]  /*42a0*/  BAR.SYNC.DEFER_BLOCKING 0x0 ;  /* 0x0000000000007b1d */ /* 0x000fec0000010000 */
[----:B------:R-:W0:Y:S04]  /*42b0*/  LDS R9, [R0] ;  /* 0x0000000000097984 */ /* 0x000e280000000800 */
[----:B0-----:R-:W-:Y:S01]  /*42c0*/  STG.E desc[UR18][R2.64], R9 ;  /* 0x0000000902007986 */ /* 0x001fe2000c101912 */
[----:B------:R-:W-:Y:S05]  /*42d0*/  EXIT ;  /* 0x000000000000794d */ /* 0x000fea0003800000 */
.L_x_2:
[----:B------:R-:W-:-:S00]  /*42e0*/  BRA `(.L_x_2) ;  /* 0xfffffffc00fc7947 */ /* 0x000fc0000383ffff */
[----:B------:R-:W-:-:S00]  /*42f0*/  NOP ;  /* 0x0000000000007918 */ /* 0x000fc00000000000 */
        /* <DEDUP_REMOVED lines=8> */
.L_x_3:


//--------------------- .nv.global.init           --------------------------
	.section	.nv.global.init,"aw",@progbits
.nv.global.init:
	.type		_$_str,@object
	.size		_$_str,(.L_0 - _$_str)
_$_str:
        /*0000*/ 	.byte	0x5f, 0x5f, 0x43, 0x55, 0x44, 0x41, 0x5f, 0x46, 0x54, 0x5a, 0x00
.L_0:


//--------------------- .nv.shared.attn_fwd       --------------------------
	.section	.nv.shared.attn_fwd,"aw",@nobits
	.sectionflags	@""
	.align	16
	.zero		1024


//--------------------- .nv.shared.reserved.0     --------------------------
	.section	.nv.shared.reserved.0,"aw",@nobits
	.weak		__nv_reservedSMEM_offset_0_alias
	.size		__nv_reservedSMEM_offset_0_alias, 0, 0
	.other		__nv_reservedSMEM_offset_0_alias,@"STO_CUDA_RESERVED_SHARED STV_DEFAULT"
__nv_reservedSMEM_offset_0_alias:
	.zero		0


//--------------------- .nv.constant0.attn_fwd    --------------------------
	.section	.nv.constant0.attn_fwd,"a",@progbits
	.sectionflags	@""
	.align	4
.nv.constant0.attn_fwd:
	.zero		664


//--------------------- SYMBOLS --------------------------

	.type		.nv.reservedSmem.offset0,@object
	.size		.nv.reservedSmem.offset0,0x4
